//
// Generated by NVIDIA NVVM Compiler
//
// Compiler Build ID: CL-36424714
// Cuda compilation tools, release 13.0, V13.0.88
// Based on NVVM 20.0.0
//

.version 9.0
.target sm_100
.address_size 64

	// .globl	_Z15compute_degreesPfiiPif
.global .align 1 .b8 _ZN34_INTERNAL_e09bede4_4_k_cu_b13a37854cuda3std3__45__cpo5beginE[1];
.global .align 1 .b8 _ZN34_INTERNAL_e09bede4_4_k_cu_b13a37854cuda3std3__45__cpo3endE[1];
.global .align 1 .b8 _ZN34_INTERNAL_e09bede4_4_k_cu_b13a37854cuda3std3__45__cpo6cbeginE[1];
.global .align 1 .b8 _ZN34_INTERNAL_e09bede4_4_k_cu_b13a37854cuda3std3__45__cpo4cendE[1];
.global .align 1 .b8 _ZN34_INTERNAL_e09bede4_4_k_cu_b13a37854cuda3std3__45__cpo6rbeginE[1];
.global .align 1 .b8 _ZN34_INTERNAL_e09bede4_4_k_cu_b13a37854cuda3std3__45__cpo4rendE[1];
.global .align 1 .b8 _ZN34_INTERNAL_e09bede4_4_k_cu_b13a37854cuda3std3__45__cpo7crbeginE[1];
.global .align 1 .b8 _ZN34_INTERNAL_e09bede4_4_k_cu_b13a37854cuda3std3__45__cpo5crendE[1];
.global .align 1 .b8 _ZN34_INTERNAL_e09bede4_4_k_cu_b13a37854cuda3std3__436_GLOBAL__N__e09bede4_4_k_cu_b13a37856ignoreE[1];
.global .align 1 .b8 _ZN34_INTERNAL_e09bede4_4_k_cu_b13a37854cuda3std3__419piecewise_constructE[1];
.global .align 1 .b8 _ZN34_INTERNAL_e09bede4_4_k_cu_b13a37854cuda3std3__48in_placeE[1];
.global .align 1 .b8 _ZN34_INTERNAL_e09bede4_4_k_cu_b13a37854cuda3std3__420unreachable_sentinelE[1];
.global .align 1 .b8 _ZN34_INTERNAL_e09bede4_4_k_cu_b13a37854cuda3std3__47nulloptE[1];
.global .align 1 .b8 _ZN34_INTERNAL_e09bede4_4_k_cu_b13a37854cuda3std3__48unexpectE[1];
.global .align 1 .b8 _ZN34_INTERNAL_e09bede4_4_k_cu_b13a37854cuda3std6ranges3__45__cpo4swapE[1];
.global .align 1 .b8 _ZN34_INTERNAL_e09bede4_4_k_cu_b13a37854cuda3std6ranges3__45__cpo9iter_moveE[1];
.global .align 1 .b8 _ZN34_INTERNAL_e09bede4_4_k_cu_b13a37854cuda3std6ranges3__45__cpo5beginE[1];
.global .align 1 .b8 _ZN34_INTERNAL_e09bede4_4_k_cu_b13a37854cuda3std6ranges3__45__cpo3endE[1];
.global .align 1 .b8 _ZN34_INTERNAL_e09bede4_4_k_cu_b13a37854cuda3std6ranges3__45__cpo6cbeginE[1];
.global .align 1 .b8 _ZN34_INTERNAL_e09bede4_4_k_cu_b13a37854cuda3std6ranges3__45__cpo4cendE[1];
.global .align 1 .b8 _ZN34_INTERNAL_e09bede4_4_k_cu_b13a37854cuda3std6ranges3__45__cpo7advanceE[1];
.global .align 1 .b8 _ZN34_INTERNAL_e09bede4_4_k_cu_b13a37854cuda3std6ranges3__45__cpo9iter_swapE[1];
.global .align 1 .b8 _ZN34_INTERNAL_e09bede4_4_k_cu_b13a37854cuda3std6ranges3__45__cpo4nextE[1];
.global .align 1 .b8 _ZN34_INTERNAL_e09bede4_4_k_cu_b13a37854cuda3std6ranges3__45__cpo4prevE[1];
.global .align 1 .b8 _ZN34_INTERNAL_e09bede4_4_k_cu_b13a37854cuda3std6ranges3__45__cpo4dataE[1];
.global .align 1 .b8 _ZN34_INTERNAL_e09bede4_4_k_cu_b13a37854cuda3std6ranges3__45__cpo5cdataE[1];
.global .align 1 .b8 _ZN34_INTERNAL_e09bede4_4_k_cu_b13a37854cuda3std6ranges3__45__cpo4sizeE[1];
.global .align 1 .b8 _ZN34_INTERNAL_e09bede4_4_k_cu_b13a37854cuda3std6ranges3__45__cpo5ssizeE[1];
.global .align 1 .b8 _ZN34_INTERNAL_e09bede4_4_k_cu_b13a37854cuda3std6ranges3__45__cpo8distanceE[1];
.global .align 1 .b8 _ZN34_INTERNAL_e09bede4_4_k_cu_b13a37856thrust24THRUST_300001_SM_1000_NS8cuda_cub3parE[1];
.global .align 1 .b8 _ZN34_INTERNAL_e09bede4_4_k_cu_b13a37856thrust24THRUST_300001_SM_1000_NS8cuda_cub10par_nosyncE[1];
.global .align 1 .b8 _ZN34_INTERNAL_e09bede4_4_k_cu_b13a37856thrust24THRUST_300001_SM_1000_NS6system6detail10sequential3seqE[1];
.global .align 1 .b8 _ZN34_INTERNAL_e09bede4_4_k_cu_b13a37856thrust24THRUST_300001_SM_1000_NS12placeholders2_1E[1];
.global .align 1 .b8 _ZN34_INTERNAL_e09bede4_4_k_cu_b13a37856thrust24THRUST_300001_SM_1000_NS12placeholders2_2E[1];
.global .align 1 .b8 _ZN34_INTERNAL_e09bede4_4_k_cu_b13a37856thrust24THRUST_300001_SM_1000_NS12placeholders2_3E[1];
.global .align 1 .b8 _ZN34_INTERNAL_e09bede4_4_k_cu_b13a37856thrust24THRUST_300001_SM_1000_NS12placeholders2_4E[1];
.global .align 1 .b8 _ZN34_INTERNAL_e09bede4_4_k_cu_b13a37856thrust24THRUST_300001_SM_1000_NS12placeholders2_5E[1];
.global .align 1 .b8 _ZN34_INTERNAL_e09bede4_4_k_cu_b13a37856thrust24THRUST_300001_SM_1000_NS12placeholders2_6E[1];
.global .align 1 .b8 _ZN34_INTERNAL_e09bede4_4_k_cu_b13a37856thrust24THRUST_300001_SM_1000_NS12placeholders2_7E[1];
.global .align 1 .b8 _ZN34_INTERNAL_e09bede4_4_k_cu_b13a37856thrust24THRUST_300001_SM_1000_NS12placeholders2_8E[1];
.global .align 1 .b8 _ZN34_INTERNAL_e09bede4_4_k_cu_b13a37856thrust24THRUST_300001_SM_1000_NS12placeholders2_9E[1];
.global .align 1 .b8 _ZN34_INTERNAL_e09bede4_4_k_cu_b13a37856thrust24THRUST_300001_SM_1000_NS12placeholders3_10E[1];
.global .align 1 .b8 _ZN34_INTERNAL_e09bede4_4_k_cu_b13a37856thrust24THRUST_300001_SM_1000_NS3seqE[1];
.extern .shared .align 16 .b8 coordinates[];

.visible .entry _Z15compute_degreesPfiiPif(
	.param .u64 .ptr .align 1 _Z15compute_degreesPfiiPif_param_0,
	.param .u32 _Z15compute_degreesPfiiPif_param_1,
	.param .u32 _Z15compute_degreesPfiiPif_param_2,
	.param .u64 .ptr .align 1 _Z15compute_degreesPfiiPif_param_3,
	.param .f32 _Z15compute_degreesPfiiPif_param_4
)
{
	.reg .pred 	%p<26>;
	.reg .b32 	%r<86>;
	.reg .b32 	%f<101>;
	.reg .b64 	%rd<49>;

	ld.param.u64 	%rd7, [_Z15compute_degreesPfiiPif_param_0];
	ld.param.u32 	%r31, [_Z15compute_degreesPfiiPif_param_1];
	ld.param.u32 	%r32, [_Z15compute_degreesPfiiPif_param_2];
	ld.param.u64 	%rd6, [_Z15compute_degreesPfiiPif_param_3];
	ld.param.f32 	%f9, [_Z15compute_degreesPfiiPif_param_4];
	cvta.to.global.u64 	%rd1, %rd7;
	mov.u32 	%r33, %ntid.x;
	mov.u32 	%r34, %ctaid.x;
	mov.u32 	%r1, %tid.x;
	mad.lo.s32 	%r2, %r33, %r34, %r1;
	setp.ge.s32 	%p1, %r2, %r32;
	@%p1 bra 	$L__BB0_27;
	setp.lt.s32 	%p2, %r31, 1;
	@%p2 bra 	$L__BB0_14;
	mul.lo.s32 	%r3, %r31, %r1;
	and.b32  	%r4, %r31, 15;
	setp.lt.u32 	%p3, %r31, 16;
	mov.b32 	%r75, 0;
	@%p3 bra 	$L__BB0_5;
	and.b32  	%r75, %r31, 2147483632;
	mov.b32 	%r84, 0;
	mul.wide.s32 	%rd10, %r32, 4;
$L__BB0_4:
	.pragma "nounroll";
	mad.lo.s32 	%r37, %r84, %r32, %r2;
	mul.wide.s32 	%rd8, %r37, 4;
	add.s64 	%rd9, %rd1, %rd8;
	ld.global.f32 	%f10, [%rd9];
	add.s32 	%r38, %r84, %r3;
	shl.b32 	%r39, %r38, 2;
	mov.u32 	%r40, coordinates;
	add.s32 	%r41, %r40, %r39;
	st.shared.f32 	[%r41], %f10;
	add.s64 	%rd11, %rd9, %rd10;
	ld.global.f32 	%f11, [%rd11];
	st.shared.f32 	[%r41+4], %f11;
	add.s64 	%rd12, %rd11, %rd10;
	ld.global.f32 	%f12, [%rd12];
	st.shared.f32 	[%r41+8], %f12;
	add.s64 	%rd13, %rd12, %rd10;
	ld.global.f32 	%f13, [%rd13];
	st.shared.f32 	[%r41+12], %f13;
	add.s64 	%rd14, %rd13, %rd10;
	ld.global.f32 	%f14, [%rd14];
	st.shared.f32 	[%r41+16], %f14;
	add.s64 	%rd15, %rd14, %rd10;
	ld.global.f32 	%f15, [%rd15];
	st.shared.f32 	[%r41+20], %f15;
	add.s64 	%rd16, %rd15, %rd10;
	ld.global.f32 	%f16, [%rd16];
	st.shared.f32 	[%r41+24], %f16;
	add.s64 	%rd17, %rd16, %rd10;
	ld.global.f32 	%f17, [%rd17];
	st.shared.f32 	[%r41+28], %f17;
	add.s64 	%rd18, %rd17, %rd10;
	ld.global.f32 	%f18, [%rd18];
	st.shared.f32 	[%r41+32], %f18;
	add.s64 	%rd19, %rd18, %rd10;
	ld.global.f32 	%f19, [%rd19];
	st.shared.f32 	[%r41+36], %f19;
	add.s64 	%rd20, %rd19, %rd10;
	ld.global.f32 	%f20, [%rd20];
	st.shared.f32 	[%r41+40], %f20;
	add.s64 	%rd21, %rd20, %rd10;
	ld.global.f32 	%f21, [%rd21];
	st.shared.f32 	[%r41+44], %f21;
	add.s64 	%rd22, %rd21, %rd10;
	ld.global.f32 	%f22, [%rd22];
	st.shared.f32 	[%r41+48], %f22;
	add.s64 	%rd23, %rd22, %rd10;
	ld.global.f32 	%f23, [%rd23];
	st.shared.f32 	[%r41+52], %f23;
	add.s64 	%rd24, %rd23, %rd10;
	ld.global.f32 	%f24, [%rd24];
	st.shared.f32 	[%r41+56], %f24;
	add.s64 	%rd25, %rd24, %rd10;
	ld.global.f32 	%f25, [%rd25];
	st.shared.f32 	[%r41+60], %f25;
	add.s32 	%r84, %r84, 16;
	setp.eq.s32 	%p4, %r84, %r75;
	@%p4 bra 	$L__BB0_5;
	bra.uni 	$L__BB0_4;
$L__BB0_5:
	setp.eq.s32 	%p5, %r4, 0;
	@%p5 bra 	$L__BB0_14;
	and.b32  	%r7, %r31, 7;
	setp.lt.u32 	%p6, %r4, 8;
	@%p6 bra 	$L__BB0_8;
	mad.lo.s32 	%r42, %r75, %r32, %r2;
	mul.wide.s32 	%rd26, %r42, 4;
	add.s64 	%rd27, %rd1, %rd26;
	ld.global.f32 	%f26, [%rd27];
	add.s32 	%r43, %r75, %r3;
	shl.b32 	%r44, %r43, 2;
	mov.u32 	%r45, coordinates;
	add.s32 	%r46, %r45, %r44;
	st.shared.f32 	[%r46], %f26;
	mul.wide.s32 	%rd28, %r32, 4;
	add.s64 	%rd29, %rd27, %rd28;
	ld.global.f32 	%f27, [%rd29];
	st.shared.f32 	[%r46+4], %f27;
	add.s64 	%rd30, %rd29, %rd28;
	ld.global.f32 	%f28, [%rd30];
	st.shared.f32 	[%r46+8], %f28;
	add.s64 	%rd31, %rd30, %rd28;
	ld.global.f32 	%f29, [%rd31];
	st.shared.f32 	[%r46+12], %f29;
	add.s64 	%rd32, %rd31, %rd28;
	ld.global.f32 	%f30, [%rd32];
	st.shared.f32 	[%r46+16], %f30;
	add.s64 	%rd33, %rd32, %rd28;
	ld.global.f32 	%f31, [%rd33];
	st.shared.f32 	[%r46+20], %f31;
	add.s64 	%rd34, %rd33, %rd28;
	ld.global.f32 	%f32, [%rd34];
	st.shared.f32 	[%r46+24], %f32;
	add.s64 	%rd35, %rd34, %rd28;
	ld.global.f32 	%f33, [%rd35];
	st.shared.f32 	[%r46+28], %f33;
	add.s32 	%r75, %r75, 8;
$L__BB0_8:
	setp.eq.s32 	%p7, %r7, 0;
	@%p7 bra 	$L__BB0_14;
	and.b32  	%r10, %r31, 3;
	setp.lt.u32 	%p8, %r7, 4;
	@%p8 bra 	$L__BB0_11;
	mad.lo.s32 	%r47, %r75, %r32, %r2;
	mul.wide.s32 	%rd36, %r47, 4;
	add.s64 	%rd37, %rd1, %rd36;
	ld.global.f32 	%f34, [%rd37];
	add.s32 	%r48, %r75, %r3;
	shl.b32 	%r49, %r48, 2;
	mov.u32 	%r50, coordinates;
	add.s32 	%r51, %r50, %r49;
	st.shared.f32 	[%r51], %f34;
	mul.wide.s32 	%rd38, %r32, 4;
	add.s64 	%rd39, %rd37, %rd38;
	ld.global.f32 	%f35, [%rd39];
	st.shared.f32 	[%r51+4], %f35;
	add.s64 	%rd40, %rd39, %rd38;
	ld.global.f32 	%f36, [%rd40];
	st.shared.f32 	[%r51+8], %f36;
	add.s64 	%rd41, %rd40, %rd38;
	ld.global.f32 	%f37, [%rd41];
	st.shared.f32 	[%r51+12], %f37;
	add.s32 	%r75, %r75, 4;
$L__BB0_11:
	setp.eq.s32 	%p9, %r10, 0;
	@%p9 bra 	$L__BB0_14;
	mov.b32 	%r79, 0;
	mov.u32 	%r56, coordinates;
$L__BB0_13:
	.pragma "nounroll";
	mad.lo.s32 	%r53, %r75, %r32, %r2;
	mul.wide.s32 	%rd42, %r53, 4;
	add.s64 	%rd43, %rd1, %rd42;
	ld.global.f32 	%f38, [%rd43];
	add.s32 	%r54, %r75, %r3;
	shl.b32 	%r55, %r54, 2;
	add.s32 	%r57, %r56, %r55;
	st.shared.f32 	[%r57], %f38;
	add.s32 	%r75, %r75, 1;
	add.s32 	%r79, %r79, 1;
	setp.ne.s32 	%p10, %r79, %r10;
	@%p10 bra 	$L__BB0_13;
$L__BB0_14:
	setp.lt.s32 	%p11, %r32, 1;
	mov.b32 	%r85, 0;
	@%p11 bra 	$L__BB0_26;
	setp.lt.s32 	%p12, %r31, 1;
	@%p12 bra 	$L__BB0_25;
	neg.s32 	%r17, %r31;
	mul.wide.u32 	%rd2, %r32, 4;
	mul.lo.s32 	%r60, %r1, %r31;
	shl.b32 	%r61, %r60, 2;
	mov.u32 	%r62, coordinates;
	add.s32 	%r18, %r62, %r61;
	mov.b32 	%r80, 0;
	mov.u32 	%r85, %r80;
$L__BB0_17:
	mul.wide.u32 	%rd44, %r80, 4;
	add.s64 	%rd48, %rd1, %rd44;
	mov.f32 	%f99, 0f00000000;
	mov.u32 	%r82, %r18;
	mov.u32 	%r83, %r17;
$L__BB0_18:
	ld.shared.f32 	%f41, [%r82];
	ld.global.f32 	%f42, [%rd48];
	sub.f32 	%f2, %f41, %f42;
	abs.f32 	%f3, %f2;
	setp.eq.f32 	%p14, %f2, 0f3F800000;
	mov.f32 	%f100, 0f3F800000;
	@%p14 bra 	$L__BB0_23;
	setp.nan.f32 	%p15, %f3, %f3;
	@%p15 bra 	$L__BB0_22;
	setp.lt.f32 	%p16, %f3, 0f00800000;
	mul.f32 	%f43, %f3, 0f4B800000;
	selp.f32 	%f44, %f43, %f3, %p16;
	mov.b32 	%r63, %f44;
	add.s32 	%r64, %r63, -1060439283;
	and.b32  	%r65, %r64, -8388608;
	sub.s32 	%r66, %r63, %r65;
	mov.b32 	%f45, %r66;
	cvt.rn.f32.s32 	%f46, %r65;
	selp.f32 	%f47, 0fC1C00000, 0f00000000, %p16;
	fma.rn.f32 	%f48, %f46, 0f34000000, %f47;
	add.f32 	%f49, %f45, 0fBF800000;
	add.f32 	%f50, %f45, 0f3F800000;
	rcp.approx.ftz.f32 	%f51, %f50;
	add.f32 	%f52, %f49, %f49;
	mul.f32 	%f53, %f52, %f51;
	mul.f32 	%f54, %f53, %f53;
	neg.f32 	%f55, %f53;
	sub.f32 	%f56, %f49, %f53;
	add.f32 	%f57, %f56, %f56;
	fma.rn.f32 	%f58, %f55, %f49, %f57;
	mul.rn.f32 	%f59, %f51, %f58;
	fma.rn.f32 	%f60, %f54, 0f3A2C32E4, 0f3B52E7DB;
	fma.rn.f32 	%f61, %f60, %f54, 0f3C93BB73;
	fma.rn.f32 	%f62, %f61, %f54, 0f3DF6384F;
	mul.rn.f32 	%f63, %f62, %f54;
	fma.rn.f32 	%f64, %f53, 0f3FB8AA3B, %f48;
	mul.f32 	%f65, %f63, 0f40400000;
	sub.f32 	%f66, %f48, %f64;
	fma.rn.f32 	%f67, %f53, 0f3FB8AA3B, %f66;
	fma.rn.f32 	%f68, %f59, 0f3FB8AA3B, %f67;
	fma.rn.f32 	%f69, %f53, 0f32A55E34, %f68;
	fma.rn.f32 	%f70, %f65, %f59, %f69;
	fma.rn.f32 	%f71, %f63, %f53, %f70;
	add.rn.f32 	%f72, %f64, %f71;
	mov.f32 	%f73, 0f40000000;
	mul.rn.f32 	%f74, %f72, %f73;
	cvt.rni.f32.f32 	%f75, %f74;
	sub.f32 	%f76, %f74, %f75;
	neg.f32 	%f77, %f74;
	fma.rn.f32 	%f78, %f72, 0f40000000, %f77;
	neg.f32 	%f79, %f64;
	add.rn.f32 	%f80, %f72, %f79;
	neg.f32 	%f81, %f80;
	add.rn.f32 	%f82, %f71, %f81;
	fma.rn.f32 	%f83, %f82, 0f40000000, %f78;
	add.f32 	%f84, %f76, %f83;
	setp.gt.f32 	%p17, %f75, 0f00000000;
	selp.b32 	%r67, 0, -2097152000, %p17;
	setp.neu.f32 	%p18, %f2, 0f00000000;
	setp.neu.f32 	%p19, %f3, 0f7F800000;
	setp.lt.f32 	%p20, %f74, 0f00000000;
	selp.f32 	%f85, 0f00000000, 0f7F800000, %p20;
	abs.f32 	%f86, %f74;
	setp.gt.f32 	%p21, %f86, 0f43180000;
	cvt.rzi.s32.f32 	%r68, %f75;
	shl.b32 	%r69, %r68, 23;
	sub.s32 	%r70, %r69, %r67;
	mov.b32 	%f87, %r70;
	add.s32 	%r71, %r67, 2130706432;
	mov.b32 	%f88, %r71;
	fma.rn.f32 	%f89, %f84, 0f391FCB8E, 0f3AAF85ED;
	fma.rn.f32 	%f90, %f89, %f84, 0f3C1D9856;
	fma.rn.f32 	%f91, %f90, %f84, 0f3D6357BB;
	fma.rn.f32 	%f92, %f91, %f84, 0f3E75FDEC;
	fma.rn.f32 	%f93, %f92, %f84, 0f3F317218;
	fma.rn.f32 	%f94, %f93, %f84, 0f3F800000;
	mul.f32 	%f95, %f94, %f88;
	mul.f32 	%f96, %f95, %f87;
	selp.f32 	%f100, %f85, %f96, %p21;
	and.pred  	%p22, %p18, %p19;
	@%p22 bra 	$L__BB0_23;
	add.f32 	%f97, %f2, %f2;
	mov.b32 	%r72, %f97;
	and.b32  	%r73, %r72, 2147483647;
	mov.b32 	%f100, %r73;
	bra.uni 	$L__BB0_23;
$L__BB0_22:
	mov.f32 	%f98, 0f40000000;
	add.rn.f32 	%f100, %f2, %f98;
$L__BB0_23:
	add.f32 	%f99, %f99, %f100;
	add.s32 	%r83, %r83, 1;
	setp.ne.s32 	%p23, %r83, 0;
	add.s64 	%rd48, %rd48, %rd2;
	add.s32 	%r82, %r82, 4;
	@%p23 bra 	$L__BB0_18;
	setp.lt.f32 	%p24, %f99, %f9;
	selp.u32 	%r74, 1, 0, %p24;
	add.s32 	%r85, %r85, %r74;
	add.s32 	%r80, %r80, 1;
	setp.eq.s32 	%p25, %r80, %r32;
	@%p25 bra 	$L__BB0_26;
	bra.uni 	$L__BB0_17;
$L__BB0_25:
	setp.gt.f32 	%p13, %f9, 0f00000000;
	selp.b32 	%r85, %r32, 0, %p13;
$L__BB0_26:
	cvta.to.global.u64 	%rd45, %rd6;
	mul.wide.s32 	%rd46, %r2, 4;
	add.s64 	%rd47, %rd45, %rd46;
	st.global.u32 	[%rd47], %r85;
$L__BB0_27:
	ret;

}
	// .globl	_Z22compute_adjacency_listPfiiPiS0_S0_f
.visible .entry _Z22compute_adjacency_listPfiiPiS0_S0_f(
	.param .u64 .ptr .align 1 _Z22compute_adjacency_listPfiiPiS0_S0_f_param_0,
	.param .u32 _Z22compute_adjacency_listPfiiPiS0_S0_f_param_1,
	.param .u32 _Z22compute_adjacency_listPfiiPiS0_S0_f_param_2,
	.param .u64 .ptr .align 1 _Z22compute_adjacency_listPfiiPiS0_S0_f_param_3,
	.param .u64 .ptr .align 1 _Z22compute_adjacency_listPfiiPiS0_S0_f_param_4,
	.param .u64 .ptr .align 1 _Z22compute_adjacency_listPfiiPiS0_S0_f_param_5,
	.param .f32 _Z22compute_adjacency_listPfiiPiS0_S0_f_param_6
)
{
	.reg .pred 	%p<31>;
	.reg .b32 	%r<97>;
	.reg .b32 	%f<101>;
	.reg .b64 	%rd<58>;

	ld.param.u64 	%rd9, [_Z22compute_adjacency_listPfiiPiS0_S0_f_param_0];
	ld.param.u32 	%r37, [_Z22compute_adjacency_listPfiiPiS0_S0_f_param_1];
	ld.param.u32 	%r38, [_Z22compute_adjacency_listPfiiPiS0_S0_f_param_2];
	ld.param.u64 	%rd7, [_Z22compute_adjacency_listPfiiPiS0_S0_f_param_3];
	ld.param.u64 	%rd8, [_Z22compute_adjacency_listPfiiPiS0_S0_f_param_4];
	ld.param.u64 	%rd10, [_Z22compute_adjacency_listPfiiPiS0_S0_f_param_5];
	ld.param.f32 	%f9, [_Z22compute_adjacency_listPfiiPiS0_S0_f_param_6];
	cvta.to.global.u64 	%rd1, %rd9;
	cvta.to.global.u64 	%rd2, %rd10;
	mov.u32 	%r39, %ntid.x;
	mov.u32 	%r40, %ctaid.x;
	mov.u32 	%r1, %tid.x;
	mad.lo.s32 	%r2, %r39, %r40, %r1;
	setp.ge.s32 	%p1, %r2, %r38;
	@%p1 bra 	$L__BB1_31;
	cvta.to.global.u64 	%rd11, %rd8;
	cvta.to.global.u64 	%rd12, %rd7;
	mul.wide.s32 	%rd13, %r2, 4;
	add.s64 	%rd14, %rd11, %rd13;
	ld.global.u32 	%r3, [%rd14];
	add.s64 	%rd15, %rd12, %rd13;
	ld.global.u32 	%r4, [%rd15];
	setp.lt.s32 	%p2, %r37, 1;
	@%p2 bra 	$L__BB1_14;
	mul.lo.s32 	%r5, %r37, %r1;
	and.b32  	%r6, %r37, 15;
	setp.lt.u32 	%p3, %r37, 16;
	mov.b32 	%r83, 0;
	@%p3 bra 	$L__BB1_5;
	and.b32  	%r83, %r37, 2147483632;
	mov.b32 	%r93, 0;
	mul.wide.s32 	%rd18, %r38, 4;
$L__BB1_4:
	.pragma "nounroll";
	mad.lo.s32 	%r43, %r93, %r38, %r2;
	mul.wide.s32 	%rd16, %r43, 4;
	add.s64 	%rd17, %rd1, %rd16;
	ld.global.f32 	%f10, [%rd17];
	add.s32 	%r44, %r93, %r5;
	shl.b32 	%r45, %r44, 2;
	mov.u32 	%r46, coordinates;
	add.s32 	%r47, %r46, %r45;
	st.shared.f32 	[%r47], %f10;
	add.s64 	%rd19, %rd17, %rd18;
	ld.global.f32 	%f11, [%rd19];
	st.shared.f32 	[%r47+4], %f11;
	add.s64 	%rd20, %rd19, %rd18;
	ld.global.f32 	%f12, [%rd20];
	st.shared.f32 	[%r47+8], %f12;
	add.s64 	%rd21, %rd20, %rd18;
	ld.global.f32 	%f13, [%rd21];
	st.shared.f32 	[%r47+12], %f13;
	add.s64 	%rd22, %rd21, %rd18;
	ld.global.f32 	%f14, [%rd22];
	st.shared.f32 	[%r47+16], %f14;
	add.s64 	%rd23, %rd22, %rd18;
	ld.global.f32 	%f15, [%rd23];
	st.shared.f32 	[%r47+20], %f15;
	add.s64 	%rd24, %rd23, %rd18;
	ld.global.f32 	%f16, [%rd24];
	st.shared.f32 	[%r47+24], %f16;
	add.s64 	%rd25, %rd24, %rd18;
	ld.global.f32 	%f17, [%rd25];
	st.shared.f32 	[%r47+28], %f17;
	add.s64 	%rd26, %rd25, %rd18;
	ld.global.f32 	%f18, [%rd26];
	st.shared.f32 	[%r47+32], %f18;
	add.s64 	%rd27, %rd26, %rd18;
	ld.global.f32 	%f19, [%rd27];
	st.shared.f32 	[%r47+36], %f19;
	add.s64 	%rd28, %rd27, %rd18;
	ld.global.f32 	%f20, [%rd28];
	st.shared.f32 	[%r47+40], %f20;
	add.s64 	%rd29, %rd28, %rd18;
	ld.global.f32 	%f21, [%rd29];
	st.shared.f32 	[%r47+44], %f21;
	add.s64 	%rd30, %rd29, %rd18;
	ld.global.f32 	%f22, [%rd30];
	st.shared.f32 	[%r47+48], %f22;
	add.s64 	%rd31, %rd30, %rd18;
	ld.global.f32 	%f23, [%rd31];
	st.shared.f32 	[%r47+52], %f23;
	add.s64 	%rd32, %rd31, %rd18;
	ld.global.f32 	%f24, [%rd32];
	st.shared.f32 	[%r47+56], %f24;
	add.s64 	%rd33, %rd32, %rd18;
	ld.global.f32 	%f25, [%rd33];
	st.shared.f32 	[%r47+60], %f25;
	add.s32 	%r93, %r93, 16;
	setp.eq.s32 	%p4, %r93, %r83;
	@%p4 bra 	$L__BB1_5;
	bra.uni 	$L__BB1_4;
$L__BB1_5:
	setp.eq.s32 	%p5, %r6, 0;
	@%p5 bra 	$L__BB1_14;
	and.b32  	%r9, %r37, 7;
	setp.lt.u32 	%p6, %r6, 8;
	@%p6 bra 	$L__BB1_8;
	mad.lo.s32 	%r48, %r83, %r38, %r2;
	mul.wide.s32 	%rd34, %r48, 4;
	add.s64 	%rd35, %rd1, %rd34;
	ld.global.f32 	%f26, [%rd35];
	add.s32 	%r49, %r83, %r5;
	shl.b32 	%r50, %r49, 2;
	mov.u32 	%r51, coordinates;
	add.s32 	%r52, %r51, %r50;
	st.shared.f32 	[%r52], %f26;
	mul.wide.s32 	%rd36, %r38, 4;
	add.s64 	%rd37, %rd35, %rd36;
	ld.global.f32 	%f27, [%rd37];
	st.shared.f32 	[%r52+4], %f27;
	add.s64 	%rd38, %rd37, %rd36;
	ld.global.f32 	%f28, [%rd38];
	st.shared.f32 	[%r52+8], %f28;
	add.s64 	%rd39, %rd38, %rd36;
	ld.global.f32 	%f29, [%rd39];
	st.shared.f32 	[%r52+12], %f29;
	add.s64 	%rd40, %rd39, %rd36;
	ld.global.f32 	%f30, [%rd40];
	st.shared.f32 	[%r52+16], %f30;
	add.s64 	%rd41, %rd40, %rd36;
	ld.global.f32 	%f31, [%rd41];
	st.shared.f32 	[%r52+20], %f31;
	add.s64 	%rd42, %rd41, %rd36;
	ld.global.f32 	%f32, [%rd42];
	st.shared.f32 	[%r52+24], %f32;
	add.s64 	%rd43, %rd42, %rd36;
	ld.global.f32 	%f33, [%rd43];
	st.shared.f32 	[%r52+28], %f33;
	add.s32 	%r83, %r83, 8;
$L__BB1_8:
	setp.eq.s32 	%p7, %r9, 0;
	@%p7 bra 	$L__BB1_14;
	and.b32  	%r12, %r37, 3;
	setp.lt.u32 	%p8, %r9, 4;
	@%p8 bra 	$L__BB1_11;
	mad.lo.s32 	%r53, %r83, %r38, %r2;
	mul.wide.s32 	%rd44, %r53, 4;
	add.s64 	%rd45, %rd1, %rd44;
	ld.global.f32 	%f34, [%rd45];
	add.s32 	%r54, %r83, %r5;
	shl.b32 	%r55, %r54, 2;
	mov.u32 	%r56, coordinates;
	add.s32 	%r57, %r56, %r55;
	st.shared.f32 	[%r57], %f34;
	mul.wide.s32 	%rd46, %r38, 4;
	add.s64 	%rd47, %rd45, %rd46;
	ld.global.f32 	%f35, [%rd47];
	st.shared.f32 	[%r57+4], %f35;
	add.s64 	%rd48, %rd47, %rd46;
	ld.global.f32 	%f36, [%rd48];
	st.shared.f32 	[%r57+8], %f36;
	add.s64 	%rd49, %rd48, %rd46;
	ld.global.f32 	%f37, [%rd49];
	st.shared.f32 	[%r57+12], %f37;
	add.s32 	%r83, %r83, 4;
$L__BB1_11:
	setp.eq.s32 	%p9, %r12, 0;
	@%p9 bra 	$L__BB1_14;
	mov.b32 	%r87, 0;
	mov.u32 	%r62, coordinates;
$L__BB1_13:
	.pragma "nounroll";
	mad.lo.s32 	%r59, %r83, %r38, %r2;
	mul.wide.s32 	%rd50, %r59, 4;
	add.s64 	%rd51, %rd1, %rd50;
	ld.global.f32 	%f38, [%rd51];
	add.s32 	%r60, %r83, %r5;
	shl.b32 	%r61, %r60, 2;
	add.s32 	%r63, %r62, %r61;
	st.shared.f32 	[%r63], %f38;
	add.s32 	%r83, %r83, 1;
	add.s32 	%r87, %r87, 1;
	setp.ne.s32 	%p10, %r87, %r12;
	@%p10 bra 	$L__BB1_13;
$L__BB1_14:
	min.s32 	%r64, %r38, %r4;
	setp.lt.s32 	%p11, %r64, 1;
	@%p11 bra 	$L__BB1_31;
	setp.lt.s32 	%p12, %r37, 1;
	@%p12 bra 	$L__BB1_27;
	neg.s32 	%r19, %r37;
	mul.wide.u32 	%rd3, %r38, 4;
	mul.lo.s32 	%r68, %r1, %r37;
	shl.b32 	%r69, %r68, 2;
	mov.u32 	%r70, coordinates;
	add.s32 	%r20, %r70, %r69;
	mov.b32 	%r88, 0;
	mov.u32 	%r89, %r88;
$L__BB1_17:
	mul.wide.u32 	%rd54, %r88, 4;
	add.s64 	%rd57, %rd1, %rd54;
	mov.f32 	%f99, 0f00000000;
	mov.u32 	%r90, %r20;
	mov.u32 	%r91, %r19;
$L__BB1_18:
	ld.shared.f32 	%f41, [%r90];
	ld.global.f32 	%f42, [%rd57];
	sub.f32 	%f2, %f41, %f42;
	abs.f32 	%f3, %f2;
	setp.eq.f32 	%p17, %f2, 0f3F800000;
	mov.f32 	%f100, 0f3F800000;
	@%p17 bra 	$L__BB1_23;
	setp.nan.f32 	%p18, %f3, %f3;
	@%p18 bra 	$L__BB1_22;
	setp.lt.f32 	%p19, %f3, 0f00800000;
	mul.f32 	%f43, %f3, 0f4B800000;
	selp.f32 	%f44, %f43, %f3, %p19;
	mov.b32 	%r71, %f44;
	add.s32 	%r72, %r71, -1060439283;
	and.b32  	%r73, %r72, -8388608;
	sub.s32 	%r74, %r71, %r73;
	mov.b32 	%f45, %r74;
	cvt.rn.f32.s32 	%f46, %r73;
	selp.f32 	%f47, 0fC1C00000, 0f00000000, %p19;
	fma.rn.f32 	%f48, %f46, 0f34000000, %f47;
	add.f32 	%f49, %f45, 0fBF800000;
	add.f32 	%f50, %f45, 0f3F800000;
	rcp.approx.ftz.f32 	%f51, %f50;
	add.f32 	%f52, %f49, %f49;
	mul.f32 	%f53, %f52, %f51;
	mul.f32 	%f54, %f53, %f53;
	neg.f32 	%f55, %f53;
	sub.f32 	%f56, %f49, %f53;
	add.f32 	%f57, %f56, %f56;
	fma.rn.f32 	%f58, %f55, %f49, %f57;
	mul.rn.f32 	%f59, %f51, %f58;
	fma.rn.f32 	%f60, %f54, 0f3A2C32E4, 0f3B52E7DB;
	fma.rn.f32 	%f61, %f60, %f54, 0f3C93BB73;
	fma.rn.f32 	%f62, %f61, %f54, 0f3DF6384F;
	mul.rn.f32 	%f63, %f62, %f54;
	fma.rn.f32 	%f64, %f53, 0f3FB8AA3B, %f48;
	mul.f32 	%f65, %f63, 0f40400000;
	sub.f32 	%f66, %f48, %f64;
	fma.rn.f32 	%f67, %f53, 0f3FB8AA3B, %f66;
	fma.rn.f32 	%f68, %f59, 0f3FB8AA3B, %f67;
	fma.rn.f32 	%f69, %f53, 0f32A55E34, %f68;
	fma.rn.f32 	%f70, %f65, %f59, %f69;
	fma.rn.f32 	%f71, %f63, %f53, %f70;
	add.rn.f32 	%f72, %f64, %f71;
	mov.f32 	%f73, 0f40000000;
	mul.rn.f32 	%f74, %f72, %f73;
	cvt.rni.f32.f32 	%f75, %f74;
	sub.f32 	%f76, %f74, %f75;
	neg.f32 	%f77, %f74;
	fma.rn.f32 	%f78, %f72, 0f40000000, %f77;
	neg.f32 	%f79, %f64;
	add.rn.f32 	%f80, %f72, %f79;
	neg.f32 	%f81, %f80;
	add.rn.f32 	%f82, %f71, %f81;
	fma.rn.f32 	%f83, %f82, 0f40000000, %f78;
	add.f32 	%f84, %f76, %f83;
	setp.gt.f32 	%p20, %f75, 0f00000000;
	selp.b32 	%r75, 0, -2097152000, %p20;
	setp.neu.f32 	%p21, %f2, 0f00000000;
	setp.neu.f32 	%p22, %f3, 0f7F800000;
	setp.lt.f32 	%p23, %f74, 0f00000000;
	selp.f32 	%f85, 0f00000000, 0f7F800000, %p23;
	abs.f32 	%f86, %f74;
	setp.gt.f32 	%p24, %f86, 0f43180000;
	cvt.rzi.s32.f32 	%r76, %f75;
	shl.b32 	%r77, %r76, 23;
	sub.s32 	%r78, %r77, %r75;
	mov.b32 	%f87, %r78;
	add.s32 	%r79, %r75, 2130706432;
	mov.b32 	%f88, %r79;
	fma.rn.f32 	%f89, %f84, 0f391FCB8E, 0f3AAF85ED;
	fma.rn.f32 	%f90, %f89, %f84, 0f3C1D9856;
	fma.rn.f32 	%f91, %f90, %f84, 0f3D6357BB;
	fma.rn.f32 	%f92, %f91, %f84, 0f3E75FDEC;
	fma.rn.f32 	%f93, %f92, %f84, 0f3F317218;
	fma.rn.f32 	%f94, %f93, %f84, 0f3F800000;
	mul.f32 	%f95, %f94, %f88;
	mul.f32 	%f96, %f95, %f87;
	selp.f32 	%f100, %f85, %f96, %p24;
	and.pred  	%p25, %p21, %p22;
	@%p25 bra 	$L__BB1_23;
	add.f32 	%f97, %f2, %f2;
	mov.b32 	%r80, %f97;
	and.b32  	%r81, %r80, 2147483647;
	mov.b32 	%f100, %r81;
	bra.uni 	$L__BB1_23;
$L__BB1_22:
	mov.f32 	%f98, 0f40000000;
	add.rn.f32 	%f100, %f2, %f98;
$L__BB1_23:
	add.f32 	%f99, %f99, %f100;
	add.s32 	%r91, %r91, 1;
	setp.eq.s32 	%p26, %r91, 0;
	add.s64 	%rd57, %rd57, %rd3;
	add.s32 	%r90, %r90, 4;
	@%p26 bra 	$L__BB1_24;
	bra.uni 	$L__BB1_18;
$L__BB1_24:
	setp.lt.f32 	%p27, %f99, %f9;
	@%p27 bra 	$L__BB1_25;
	bra.uni 	$L__BB1_26;
$L__BB1_25:
	add.s32 	%r82, %r89, %r3;
	mul.wide.s32 	%rd55, %r82, 4;
	add.s64 	%rd56, %rd2, %rd55;
	st.global.u32 	[%rd56], %r2;
	add.s32 	%r89, %r89, 1;
$L__BB1_26:
	add.s32 	%r88, %r88, 1;
	setp.ge.s32 	%p28, %r88, %r38;
	setp.ge.s32 	%p29, %r89, %r4;
	or.pred  	%p30, %p28, %p29;
	@%p30 bra 	$L__BB1_31;
	bra.uni 	$L__BB1_17;
$L__BB1_27:
	mov.b32 	%r94, 0;
	mov.u32 	%r96, %r94;
$L__BB1_28:
	setp.leu.f32 	%p13, %f9, 0f00000000;
	@%p13 bra 	$L__BB1_30;
	add.s32 	%r66, %r96, %r3;
	mul.wide.s32 	%rd52, %r66, 4;
	add.s64 	%rd53, %rd2, %rd52;
	st.global.u32 	[%rd53], %r2;
	add.s32 	%r96, %r96, 1;
$L__BB1_30:
	add.s32 	%r94, %r94, 1;
	setp.lt.s32 	%p14, %r94, %r38;
	setp.lt.s32 	%p15, %r96, %r4;
	and.pred  	%p16, %p14, %p15;
	@%p16 bra 	$L__BB1_28;
$L__BB1_31:
	ret;

}
	// .globl	_ZN3cub18CUB_300001_SM_10006detail11EmptyKernelIvEEvv
.visible .entry _ZN3cub18CUB_300001_SM_10006detail11EmptyKernelIvEEvv()
{


	ret;

}


// ===== COMPILED SASS (sm_100) =====

	.target	sm_100

	.elftype	@"ET_EXEC"


//--------------------- .note.nv.tkinfo           --------------------------
	.section	.note.nv.tkinfo,"",@"SHT_NOTE"
	.sectionflags	@"SHF_NOTE_NV_TKINFO"
	.tkinfo
        /*0018*/ 	.word	0x00000002
        /*0030*/ 	.string	""
        /*0030*/ 	.string	"ptxas"
        /*0030*/ 	.string	"Cuda compilation tools, release 13.0, V13.0.88"
        /*0030*/ 	.string	"Build cuda_13.0.r13.0/compiler.36424714_0"
        /*0030*/ 	.string	"-arch sm_100 -m 64 "



//--------------------- .note.nv.cuinfo           --------------------------
	.section	.note.nv.cuinfo,"",@"SHT_NOTE"
	.sectionflags	@"SHF_NOTE_NV_CUINFO"
        /*0018*/ 	.short	0x0002
        /*001a*/ 	.short	0x0064
        /*001c*/ 	.short	0x0082
	.zero		2


//--------------------- .nv.info                  --------------------------
	.section	.nv.info,"",@"SHT_CUDA_INFO"
	.align	4


	//----- nvinfo : EIATTR_REGCOUNT
	.align		4
        /*0000*/ 	.byte	0x04, 0x2f
        /*0002*/ 	.short	(.L_44 - .L_43)
	.align		4
.L_43:
        /*0004*/ 	.word	index@(_Z15compute_degreesPfiiPif)
        /*0008*/ 	.word	0x00000020


	//----- nvinfo : EIATTR_FRAME_SIZE
	.align		4
.L_44:
        /*000c*/ 	.byte	0x04, 0x11
        /*000e*/ 	.short	(.L_46 - .L_45)
	.align		4
.L_45:
        /*0010*/ 	.word	index@(_Z15compute_degreesPfiiPif)
        /*0014*/ 	.word	0x00000000


	//----- nvinfo : EIATTR_REGCOUNT
	.align		4
.L_46:
        /*0018*/ 	.byte	0x04, 0x2f
        /*001a*/ 	.short	(.L_48 - .L_47)
	.align		4
.L_47:
        /*001c*/ 	.word	index@(_Z22compute_adjacency_listPfiiPiS0_S0_f)
        /*0020*/ 	.word	0x00000020


	//----- nvinfo : EIATTR_FRAME_SIZE
	.align		4
.L_48:
        /*0024*/ 	.byte	0x04, 0x11
        /*0026*/ 	.short	(.L_50 - .L_49)
	.align		4
.L_49:
        /*0028*/ 	.word	index@(_Z22compute_adjacency_listPfiiPiS0_S0_f)
        /*002c*/ 	.word	0x00000000


	//----- nvinfo : EIATTR_REGCOUNT
	.align		4
.L_50:
        /*0030*/ 	.byte	0x04, 0x2f
        /*0032*/ 	.short	(.L_52 - .L_51)
	.align		4
.L_51:
        /*0034*/ 	.word	index@(_ZN3cub18CUB_300001_SM_10006detail11EmptyKernelIvEEvv)
        /*0038*/ 	.word	0x00000004


	//----- nvinfo : EIATTR_FRAME_SIZE
	.align		4
.L_52:
        /*003c*/ 	.byte	0x04, 0x11
        /*003e*/ 	.short	(.L_54 - .L_53)
	.align		4
.L_53:
        /*0040*/ 	.word	index@(_ZN3cub18CUB_300001_SM_10006detail11EmptyKernelIvEEvv)
        /*0044*/ 	.word	0x00000000


	//----- nvinfo : EIATTR_MIN_STACK_SIZE
	.align		4
.L_54:
        /*0048*/ 	.byte	0x04, 0x12
        /*004a*/ 	.short	(.L_56 - .L_55)
	.align		4
.L_55:
        /*004c*/ 	.word	index@(_ZN3cub18CUB_300001_SM_10006detail11EmptyKernelIvEEvv)
        /*0050*/ 	.word	0x00000000


	//----- nvinfo : EIATTR_MIN_STACK_SIZE
	.align		4
.L_56:
        /*0054*/ 	.byte	0x04, 0x12
        /*0056*/ 	.short	(.L_58 - .L_57)
	.align		4
.L_57:
        /*0058*/ 	.word	index@(_Z22compute_adjacency_listPfiiPiS0_S0_f)
        /*005c*/ 	.word	0x00000000


	//----- nvinfo : EIATTR_MIN_STACK_SIZE
	.align		4
.L_58:
        /*0060*/ 	.byte	0x04, 0x12
        /*0062*/ 	.short	(.L_60 - .L_59)
	.align		4
.L_59:
        /*0064*/ 	.word	index@(_Z15compute_degreesPfiiPif)
        /*0068*/ 	.word	0x00000000
.L_60:


//--------------------- .nv.compat                --------------------------
	.section	.nv.compat,"",@"SHT_CUDA_COMPAT_INFO"
	.align	4
        /*0000*/ 	.byte	0x02, 0x09, 0x00, 0x00, 0x02, 0x02, 0x01, 0x00, 0x02, 0x05, 0x05, 0x00, 0x03, 0x07, 0x01, 0x01
        /*0010*/ 	.byte	0x02, 0x03, 0x00, 0x00, 0x02, 0x06, 0x01, 0x00, 0x04, 0x0b, 0x08, 0x00, 0x01, 0x00, 0x00, 0x00
        /*0020*/ 	.byte	0x00, 0x00, 0x00, 0x00


//--------------------- .nv.info._ZN3cub18CUB_300001_SM_10006detail11EmptyKernelIvEEvv --------------------------
	.section	.nv.info._ZN3cub18CUB_300001_SM_10006detail11EmptyKernelIvEEvv,"",@"SHT_CUDA_INFO"
	.sectionflags	@""
	.align	4


	//----- nvinfo : EIATTR_CUDA_API_VERSION
	.align		4
        /*0000*/ 	.byte	0x04, 0x37
        /*0002*/ 	.short	(.L_62 - .L_61)
.L_61:
        /*0004*/ 	.word	0x00000082


	//----- nvinfo : EIATTR_SPARSE_MMA_MASK
	.align		4
.L_62:
        /*0008*/ 	.byte	0x03, 0x50
        /*000a*/ 	.short	0x0000


	//----- nvinfo : EIATTR_MAXREG_COUNT
	.align		4
        /*000c*/ 	.byte	0x03, 0x1b
        /*000e*/ 	.short	0x00ff


	//----- nvinfo : EIATTR_MERCURY_ISA_VERSION
	.align		4
        /*0010*/ 	.byte	0x03, 0x5f
        /*0012*/ 	.short	0x0101


	//----- nvinfo : EIATTR_VRC_CTA_INIT_COUNT
	.align		4
        /*0014*/ 	.byte	0x02, 0x4a
	.zero		1
	.zero		1


	//----- nvinfo : EIATTR_EXIT_INSTR_OFFSETS
	.align		4
        /*0018*/ 	.byte	0x04, 0x1c
        /*001a*/ 	.short	(.L_64 - .L_63)


	//   ....[0]....
.L_63:
        /*001c*/ 	.word	0x00000010


	//----- nvinfo : EIATTR_SW_WAR
	.align		4
.L_64:
        /*0020*/ 	.byte	0x04, 0x36
        /*0022*/ 	.short	(.L_66 - .L_65)
.L_65:
        /*0024*/ 	.word	0x00000008
.L_66:


//--------------------- .nv.info._Z22compute_adjacency_listPfiiPiS0_S0_f --------------------------
	.section	.nv.info._Z22compute_adjacency_listPfiiPiS0_S0_f,"",@"SHT_CUDA_INFO"
	.sectionflags	@""
	.align	4


	//----- nvinfo : EIATTR_CUDA_API_VERSION
	.align		4
        /*0000*/ 	.byte	0x04, 0x37
        /*0002*/ 	.short	(.L_68 - .L_67)
.L_67:
        /*0004*/ 	.word	0x00000082


	//----- nvinfo : EIATTR_KPARAM_INFO
	.align		4
.L_68:
        /*0008*/ 	.byte	0x04, 0x17
        /*000a*/ 	.short	(.L_70 - .L_69)
.L_69:
        /*000c*/ 	.word	0x00000000
        /*0010*/ 	.short	0x0006
        /*0012*/ 	.short	0x0028
        /*0014*/ 	.byte	0x00, 0xf0, 0x11, 0x00


	//----- nvinfo : EIATTR_KPARAM_INFO
	.align		4
.L_70:
        /*0018*/ 	.byte	0x04, 0x17
        /*001a*/ 	.short	(.L_72 - .L_71)
.L_71:
        /*001c*/ 	.word	0x00000000
        /*0020*/ 	.short	0x0005
        /*0022*/ 	.short	0x0020
        /*0024*/ 	.byte	0x00, 0xf5, 0x21, 0x00


	//----- nvinfo : EIATTR_KPARAM_INFO
	.align		4
.L_72:
        /*0028*/ 	.byte	0x04, 0x17
        /*002a*/ 	.short	(.L_74 - .L_73)
.L_73:
        /*002c*/ 	.word	0x00000000
        /*0030*/ 	.short	0x0004
        /*0032*/ 	.short	0x0018
        /*0034*/ 	.byte	0x00, 0xf5, 0x21, 0x00


	//----- nvinfo : EIATTR_KPARAM_INFO
	.align		4
.L_74:
        /*0038*/ 	.byte	0x04, 0x17
        /*003a*/ 	.short	(.L_76 - .L_75)
.L_75:
        /*003c*/ 	.word	0x00000000
        /*0040*/ 	.short	0x0003
        /*0042*/ 	.short	0x0010
        /*0044*/ 	.byte	0x00, 0xf5, 0x21, 0x00


	//----- nvinfo : EIATTR_KPARAM_INFO
	.align		4
.L_76:
        /*0048*/ 	.byte	0x04, 0x17
        /*004a*/ 	.short	(.L_78 - .L_77)
.L_77:
        /*004c*/ 	.word	0x00000000
        /*0050*/ 	.short	0x0002
        /*0052*/ 	.short	0x000c
        /*0054*/ 	.byte	0x00, 0xf0, 0x11, 0x00


	//----- nvinfo : EIATTR_KPARAM_INFO
	.align		4
.L_78:
        /*0058*/ 	.byte	0x04, 0x17
        /*005a*/ 	.short	(.L_80 - .L_79)
.L_79:
        /*005c*/ 	.word	0x00000000
        /*0060*/ 	.short	0x0001
        /*0062*/ 	.short	0x0008
        /*0064*/ 	.byte	0x00, 0xf0, 0x11, 0x00


	//----- nvinfo : EIATTR_KPARAM_INFO
	.align		4
.L_80:
        /*0068*/ 	.byte	0x04, 0x17
        /*006a*/ 	.short	(.L_82 - .L_81)
.L_81:
        /*006c*/ 	.word	0x00000000
        /*0070*/ 	.short	0x0000
        /*0072*/ 	.short	0x0000
        /*0074*/ 	.byte	0x00, 0xf5, 0x21, 0x00


	//----- nvinfo : EIATTR_SPARSE_MMA_MASK
	.align		4
.L_82:
        /*0078*/ 	.byte	0x03, 0x50
        /*007a*/ 	.short	0x0000


	//----- nvinfo : EIATTR_MAXREG_COUNT
	.align		4
        /*007c*/ 	.byte	0x03, 0x1b
        /*007e*/ 	.short	0x00ff


	//----- nvinfo : EIATTR_MERCURY_ISA_VERSION
	.align		4
        /*0080*/ 	.byte	0x03, 0x5f
        /*0082*/ 	.short	0x0101


	//----- nvinfo : EIATTR_VRC_CTA_INIT_COUNT
	.align		4
        /*0084*/ 	.byte	0x02, 0x4a
	.zero		1
	.zero		1


	//----- nvinfo : EIATTR_EXIT_INSTR_OFFSETS
	.align		4
        /*0088*/ 	.byte	0x04, 0x1c
        /*008a*/ 	.short	(.L_84 - .L_83)


	//   ....[0]....
.L_83:
        /*008c*/ 	.word	0x00000070


	//   ....[1]....
        /*0090*/ 	.word	0x00000a40


	//   ....[2]....
        /*0094*/ 	.word	0x000015e0


	//   ....[3]....
        /*0098*/ 	.word	0x000016c0


	//   ....[4]....
        /*009c*/ 	.word	0x000016f0


	//----- nvinfo : EIATTR_CRS_STACK_SIZE
	.align		4
.L_84:
        /*00a0*/ 	.byte	0x04, 0x1e
        /*00a2*/ 	.short	(.L_86 - .L_85)
.L_85:
        /*00a4*/ 	.word	0x00000000


	//----- nvinfo : EIATTR_CBANK_PARAM_SIZE
	.align		4
.L_86:
        /*00a8*/ 	.byte	0x03, 0x19
        /*00aa*/ 	.short	0x002c


	//----- nvinfo : EIATTR_PARAM_CBANK
	.align		4
        /*00ac*/ 	.byte	0x04, 0x0a
        /*00ae*/ 	.short	(.L_88 - .L_87)
	.align		4
.L_87:
        /*00b0*/ 	.word	index@(.nv.constant0._Z22compute_adjacency_listPfiiPiS0_S0_f)
        /*00b4*/ 	.short	0x0380
        /*00b6*/ 	.short	0x002c


	//----- nvinfo : EIATTR_SW_WAR
	.align		4
.L_88:
        /*00b8*/ 	.byte	0x04, 0x36
        /*00ba*/ 	.short	(.L_90 - .L_89)
.L_89:
        /*00bc*/ 	.word	0x00000008
.L_90:


//--------------------- .nv.info._Z15compute_degreesPfiiPif --------------------------
	.section	.nv.info._Z15compute_degreesPfiiPif,"",@"SHT_CUDA_INFO"
	.sectionflags	@""
	.align	4


	//----- nvinfo : EIATTR_CUDA_API_VERSION
	.align		4
        /*0000*/ 	.byte	0x04, 0x37
        /*0002*/ 	.short	(.L_92 - .L_91)
.L_91:
        /*0004*/ 	.word	0x00000082


	//----- nvinfo : EIATTR_KPARAM_INFO
	.align		4
.L_92:
        /*0008*/ 	.byte	0x04, 0x17
        /*000a*/ 	.short	(.L_94 - .L_93)
.L_93:
        /*000c*/ 	.word	0x00000000
        /*0010*/ 	.short	0x0004
        /*0012*/ 	.short	0x0018
        /*0014*/ 	.byte	0x00, 0xf0, 0x11, 0x00


	//----- nvinfo : EIATTR_KPARAM_INFO
	.align		4
.L_94:
        /*0018*/ 	.byte	0x04, 0x17
        /*001a*/ 	.short	(.L_96 - .L_95)
.L_95:
        /*001c*/ 	.word	0x00000000
        /*0020*/ 	.short	0x0003
        /*0022*/ 	.short	0x0010
        /*0024*/ 	.byte	0x00, 0xf5, 0x21, 0x00


	//----- nvinfo : EIATTR_KPARAM_INFO
	.align		4
.L_96:
        /*0028*/ 	.byte	0x04, 0x17
        /*002a*/ 	.short	(.L_98 - .L_97)
.L_97:
        /*002c*/ 	.word	0x00000000
        /*0030*/ 	.short	0x0002
        /*0032*/ 	.short	0x000c
        /*0034*/ 	.byte	0x00, 0xf0, 0x11, 0x00


	//----- nvinfo : EIATTR_KPARAM_INFO
	.align		4
.L_98:
        /*0038*/ 	.byte	0x04, 0x17
        /*003a*/ 	.short	(.L_100 - .L_99)
.L_99:
        /*003c*/ 	.word	0x00000000
        /*0040*/ 	.short	0x0001
        /*0042*/ 	.short	0x0008
        /*0044*/ 	.byte	0x00, 0xf0, 0x11, 0x00


	//----- nvinfo : EIATTR_KPARAM_INFO
	.align		4
.L_100:
        /*0048*/ 	.byte	0x04, 0x17
        /*004a*/ 	.short	(.L_102 - .L_101)
.L_101:
        /*004c*/ 	.word	0x00000000
        /*0050*/ 	.short	0x0000
        /*0052*/ 	.short	0x0000
        /*0054*/ 	.byte	0x00, 0xf5, 0x21, 0x00


	//----- nvinfo : EIATTR_SPARSE_MMA_MASK
	.align		4
.L_102:
        /*0058*/ 	.byte	0x03, 0x50
        /*005a*/ 	.short	0x0000


	//----- nvinfo : EIATTR_MAXREG_COUNT
	.align		4
        /*005c*/ 	.byte	0x03, 0x1b
        /*005e*/ 	.short	0x00ff


	//----- nvinfo : EIATTR_MERCURY_ISA_VERSION
	.align		4
        /*0060*/ 	.byte	0x03, 0x5f
        /*0062*/ 	.short	0x0101


	//----- nvinfo : EIATTR_VRC_CTA_INIT_COUNT
	.align		4
        /*0064*/ 	.byte	0x02, 0x4a
	.zero		1
	.zero		1


	//----- nvinfo : EIATTR_EXIT_INSTR_OFFSETS
	.align		4
        /*0068*/ 	.byte	0x04, 0x1c
        /*006a*/ 	.short	(.L_104 - .L_103)


	//   ....[0]....
.L_103:
        /*006c*/ 	.word	0x00000070


	//   ....[1]....
        /*0070*/ 	.word	0x00001100


	//----- nvinfo : EIATTR_CRS_STACK_SIZE
	.align		4
.L_104:
        /*0074*/ 	.byte	0x04, 0x1e
        /*0076*/ 	.short	(.L_106 - .L_105)
.L_105:
        /*0078*/ 	.word	0x00000000


	//----- nvinfo : EIATTR_CBANK_PARAM_SIZE
	.align		4
.L_106:
        /*007c*/ 	.byte	0x03, 0x19
        /*007e*/ 	.short	0x001c


	//----- nvinfo : EIATTR_PARAM_CBANK
	.align		4
        /*0080*/ 	.byte	0x04, 0x0a
        /*0082*/ 	.short	(.L_108 - .L_107)
	.align		4
.L_107:
        /*0084*/ 	.word	index@(.nv.constant0._Z15compute_degreesPfiiPif)
        /*0088*/ 	.short	0x0380
        /*008a*/ 	.short	0x001c


	//----- nvinfo : EIATTR_SW_WAR
	.align		4
.L_108:
        /*008c*/ 	.byte	0x04, 0x36
        /*008e*/ 	.short	(.L_110 - .L_109)
.L_109:
        /*0090*/ 	.word	0x00000008
.L_110:


//--------------------- .nv.callgraph             --------------------------
	.section	.nv.callgraph,"",@"SHT_CUDA_CALLGRAPH"
	.align	4
	.sectionentsize	8
	.align		4
        /*0000*/ 	.word	0x00000000
	.align		4
        /*0004*/ 	.word	0xffffffff
	.align		4
        /*0008*/ 	.word	0x00000000
	.align		4
        /*000c*/ 	.word	0xfffffffe
	.align		4
        /*0010*/ 	.word	0x00000000
	.align		4
        /*0014*/ 	.word	0xfffffffd
	.align		4
        /*0018*/ 	.word	0x00000000
	.align		4
        /*001c*/ 	.word	0xfffffffc


//--------------------- .nv.constant4             --------------------------
	.section	.nv.constant4,"a",@progbits
	.align	8
	.align		8
.nv.constant4:
        /*0000*/ 	.dword	_ZN34_INTERNAL_e09bede4_4_k_cu_b13a37854cuda3std3__45__cpo5beginE
	.align		8
        /*0008*/ 	.dword	_ZN34_INTERNAL_e09bede4_4_k_cu_b13a37854cuda3std3__45__cpo3endE
	.align		8
        /*0010*/ 	.dword	_ZN34_INTERNAL_e09bede4_4_k_cu_b13a37854cuda3std3__45__cpo6cbeginE
	.align		8
        /*0018*/ 	.dword	_ZN34_INTERNAL_e09bede4_4_k_cu_b13a37854cuda3std3__45__cpo4cendE
	.align		8
        /*0020*/ 	.dword	_ZN34_INTERNAL_e09bede4_4_k_cu_b13a37854cuda3std3__45__cpo6rbeginE
	.align		8
        /*0028*/ 	.dword	_ZN34_INTERNAL_e09bede4_4_k_cu_b13a37854cuda3std3__45__cpo4rendE
	.align		8
        /*0030*/ 	.dword	_ZN34_INTERNAL_e09bede4_4_k_cu_b13a37854cuda3std3__45__cpo7crbeginE
	.align		8
        /*0038*/ 	.dword	_ZN34_INTERNAL_e09bede4_4_k_cu_b13a37854cuda3std3__45__cpo5crendE
	.align		8
        /*0040*/ 	.dword	_ZN34_INTERNAL_e09bede4_4_k_cu_b13a37854cuda3std3__436_GLOBAL__N__e09bede4_4_k_cu_b13a37856ignoreE
	.align		8
        /*0048*/ 	.dword	_ZN34_INTERNAL_e09bede4_4_k_cu_b13a37854cuda3std3__419piecewise_constructE
	.align		8
        /*0050*/ 	.dword	_ZN34_INTERNAL_e09bede4_4_k_cu_b13a37854cuda3std3__48in_placeE
	.align		8
        /*0058*/ 	.dword	_ZN34_INTERNAL_e09bede4_4_k_cu_b13a37854cuda3std3__420unreachable_sentinelE
	.align		8
        /*0060*/ 	.dword	_ZN34_INTERNAL_e09bede4_4_k_cu_b13a37854cuda3std3__47nulloptE
	.align		8
        /*0068*/ 	.dword	_ZN34_INTERNAL_e09bede4_4_k_cu_b13a37854cuda3std3__48unexpectE
	.align		8
        /*0070*/ 	.dword	_ZN34_INTERNAL_e09bede4_4_k_cu_b13a37854cuda3std6ranges3__45__cpo4swapE
	.align		8
        /*0078*/ 	.dword	_ZN34_INTERNAL_e09bede4_4_k_cu_b13a37854cuda3std6ranges3__45__cpo9iter_moveE
	.align		8
        /*0080*/ 	.dword	_ZN34_INTERNAL_e09bede4_4_k_cu_b13a37854cuda3std6ranges3__45__cpo5beginE
	.align		8
        /*0088*/ 	.dword	_ZN34_INTERNAL_e09bede4_4_k_cu_b13a37854cuda3std6ranges3__45__cpo3endE
	.align		8
        /*0090*/ 	.dword	_ZN34_INTERNAL_e09bede4_4_k_cu_b13a37854cuda3std6ranges3__45__cpo6cbeginE
	.align		8
        /*0098*/ 	.dword	_ZN34_INTERNAL_e09bede4_4_k_cu_b13a37854cuda3std6ranges3__45__cpo4cendE
	.align		8
        /*00a0*/ 	.dword	_ZN34_INTERNAL_e09bede4_4_k_cu_b13a37854cuda3std6ranges3__45__cpo7advanceE
	.align		8
        /*00a8*/ 	.dword	_ZN34_INTERNAL_e09bede4_4_k_cu_b13a37854cuda3std6ranges3__45__cpo9iter_swapE
	.align		8
        /*00b0*/ 	.dword	_ZN34_INTERNAL_e09bede4_4_k_cu_b13a37854cuda3std6ranges3__45__cpo4nextE
	.align		8
        /*00b8*/ 	.dword	_ZN34_INTERNAL_e09bede4_4_k_cu_b13a37854cuda3std6ranges3__45__cpo4prevE
	.align		8
        /*00c0*/ 	.dword	_ZN34_INTERNAL_e09bede4_4_k_cu_b13a37854cuda3std6ranges3__45__cpo4dataE
	.align		8
        /*00c8*/ 	.dword	_ZN34_INTERNAL_e09bede4_4_k_cu_b13a37854cuda3std6ranges3__45__cpo5cdataE
	.align		8
        /*00d0*/ 	.dword	_ZN34_INTERNAL_e09bede4_4_k_cu_b13a37854cuda3std6ranges3__45__cpo4sizeE
	.align		8
        /*00d8*/ 	.dword	_ZN34_INTERNAL_e09bede4_4_k_cu_b13a37854cuda3std6ranges3__45__cpo5ssizeE
	.align		8
        /*00e0*/ 	.dword	_ZN34_INTERNAL_e09bede4_4_k_cu_b13a37854cuda3std6ranges3__45__cpo8distanceE
	.align		8
        /*00e8*/ 	.dword	_ZN34_INTERNAL_e09bede4_4_k_cu_b13a37856thrust24THRUST_300001_SM_1000_NS8cuda_cub3parE
	.align		8
        /*00f0*/ 	.dword	_ZN34_INTERNAL_e09bede4_4_k_cu_b13a37856thrust24THRUST_300001_SM_1000_NS8cuda_cub10par_nosyncE
	.align		8
        /*00f8*/ 	.dword	_ZN34_INTERNAL_e09bede4_4_k_cu_b13a37856thrust24THRUST_300001_SM_1000_NS6system6detail10sequential3seqE
	.align		8
        /*0100*/ 	.dword	_ZN34_INTERNAL_e09bede4_4_k_cu_b13a37856thrust24THRUST_300001_SM_1000_NS12placeholders2_1E
	.align		8
        /*0108*/ 	.dword	_ZN34_INTERNAL_e09bede4_4_k_cu_b13a37856thrust24THRUST_300001_SM_1000_NS12placeholders2_2E
	.align		8
        /*0110*/ 	.dword	_ZN34_INTERNAL_e09bede4_4_k_cu_b13a37856thrust24THRUST_300001_SM_1000_NS12placeholders2_3E
	.align		8
        /*0118*/ 	.dword	_ZN34_INTERNAL_e09bede4_4_k_cu_b13a37856thrust24THRUST_300001_SM_1000_NS12placeholders2_4E
	.align		8
        /*0120*/ 	.dword	_ZN34_INTERNAL_e09bede4_4_k_cu_b13a37856thrust24THRUST_300001_SM_1000_NS12placeholders2_5E
	.align		8
        /*0128*/ 	.dword	_ZN34_INTERNAL_e09bede4_4_k_cu_b13a37856thrust24THRUST_300001_SM_1000_NS12placeholders2_6E
	.align		8
        /*0130*/ 	.dword	_ZN34_INTERNAL_e09bede4_4_k_cu_b13a37856thrust24THRUST_300001_SM_1000_NS12placeholders2_7E
	.align		8
        /*0138*/ 	.dword	_ZN34_INTERNAL_e09bede4_4_k_cu_b13a37856thrust24THRUST_300001_SM_1000_NS12placeholders2_8E
	.align		8
        /*0140*/ 	.dword	_ZN34_INTERNAL_e09bede4_4_k_cu_b13a37856thrust24THRUST_300001_SM_1000_NS12placeholders2_9E
	.align		8
        /*0148*/ 	.dword	_ZN34_INTERNAL_e09bede4_4_k_cu_b13a37856thrust24THRUST_300001_SM_1000_NS12placeholders3_10E
	.align		8
        /*0150*/ 	.dword	_ZN34_INTERNAL_e09bede4_4_k_cu_b13a37856thrust24THRUST_300001_SM_1000_NS3seqE


//--------------------- .text._ZN3cub18CUB_300001_SM_10006detail11EmptyKernelIvEEvv --------------------------
	.section	.text._ZN3cub18CUB_300001_SM_10006detail11EmptyKernelIvEEvv,"ax",@progbits
	.align	128
        .global         _ZN3cub18CUB_300001_SM_10006detail11EmptyKernelIvEEvv
        .type           _ZN3cub18CUB_300001_SM_10006detail11EmptyKernelIvEEvv,@function
        .size           _ZN3cub18CUB_300001_SM_10006detail11EmptyKernelIvEEvv,(.L_x_33 - _ZN3cub18CUB_300001_SM_10006detail11EmptyKernelIvEEvv)
        .other          _ZN3cub18CUB_300001_SM_10006detail11EmptyKernelIvEEvv,@"STO_CUDA_ENTRY STV_DEFAULT"
_ZN3cub18CUB_300001_SM_10006detail11EmptyKernelIvEEvv:
.text._ZN3cub18CUB_300001_SM_10006detail11EmptyKernelIvEEvv:
[----:B------:R-:W-:Y:S01]  /*0000*/  LDC R1, c[0x0][0x37c] ;  /* 0x0000df00ff017b82 */ /* 0x000fe20000000800 */
[----:B------:R-:W-:Y:S05]  /*0010*/  EXIT ;  /* 0x000000000000794d */ /* 0x000fea0003800000 */
.L_x_0:
[----:B------:R-:W-:-:S00]  /*0020*/  BRA `(.L_x_0) ;  /* 0xfffffffc00fc7947 */ /* 0x000fc0000383ffff */
[----:B------:R-:W-:-:S00]  /*0030*/  NOP ;  /* 0x0000000000007918 */ /* 0x000fc00000000000 */
        /* <DEDUP_REMOVED lines=12> */
.L_x_33:


//--------------------- .text._Z22compute_adjacency_listPfiiPiS0_S0_f --------------------------
	.section	.text._Z22compute_adjacency_listPfiiPiS0_S0_f,"ax",@progbits
	.align	128
        .global         _Z22compute_adjacency_listPfiiPiS0_S0_f
        .type           _Z22compute_adjacency_listPfiiPiS0_S0_f,@function
        .size           _Z22compute_adjacency_listPfiiPiS0_S0_f,(.L_x_34 - _Z22compute_adjacency_listPfiiPiS0_S0_f)
        .other          _Z22compute_adjacency_listPfiiPiS0_S0_f,@"STO_CUDA_ENTRY STV_DEFAULT"
_Z22compute_adjacency_listPfiiPiS0_S0_f:
.text._Z22compute_adjacency_listPfiiPiS0_S0_f:
[----:B------:R-:W-:Y:S01]  /*0000*/  LDC R1, c[0x0][0x37c] ;  /* 0x0000df00ff017b82 */ /* 0x000fe20000000800 */
[----:B------:R-:W0:Y:S07]  /*0010*/  S2R R3, SR_CTAID.X ;  /* 0x0000000000037919 */ /* 0x000e2e0000002500 */
[----:B------:R-:W1:Y:S01]  /*0020*/  LDC R2, c[0x0][0x38c] ;  /* 0x0000e300ff027b82 */ /* 0x000e620000000800 */
[----:B------:R-:W0:Y:S01]  /*0030*/  LDCU UR4, c[0x0][0x360] ;  /* 0x00006c00ff0477ac */ /* 0x000e220008000800 */
[----:B------:R-:W0:Y:S02]  /*0040*/  S2R R0, SR_TID.X ;  /* 0x0000000000007919 */ /* 0x000e240000002100 */
[----:B0-----:R-:W-:-:S05]  /*0050*/  IMAD R3, R3, UR4, R0 ;  /* 0x0000000403037c24 */ /* 0x001fca000f8e0200 */
[----:B-1----:R-:W-:-:S13]  /*0060*/  ISETP.GE.AND P0, PT, R3, R2, PT ;  /* 0x000000020300720c */ /* 0x002fda0003f06270 */
[----:B------:R-:W-:Y:S05]  /*0070*/  @P0 EXIT ;  /* 0x000000000000094d */ /* 0x000fea0003800000 */
[----:B------:R-:W0:Y:S01]  /*0080*/  LDC.64 R6, c[0x0][0x398] ;  /* 0x0000e600ff067b82 */ /* 0x000e220000000a00 */
[----:B------:R-:W1:Y:S01]  /*0090*/  LDCU.64 UR8, c[0x0][0x358] ;  /* 0x00006b00ff0877ac */ /* 0x000e620008000a00 */
[----:B------:R-:W2:Y:S06]  /*00a0*/  LDCU UR10, c[0x0][0x388] ;  /* 0x00007100ff0a77ac */ /* 0x000eac0008000800 */
[----:B------:R-:W3:Y:S01]  /*00b0*/  LDC.64 R8, c[0x0][0x390] ;  /* 0x0000e400ff087b82 */ /* 0x000ee20000000a00 */
[----:B0-----:R-:W-:-:S05]  /*00c0*/  IMAD.WIDE R6, R3, 0x4, R6 ;  /* 0x0000000403067825 */ /* 0x001fca00078e0206 */
[----:B-1----:R0:W5:Y:S01]  /*00d0*/  LDG.E R4, desc[UR8][R6.64] ;  /* 0x0000000806047981 */ /* 0x002162000c1e1900 */
[----:B---3--:R-:W-:-:S05]  /*00e0*/  IMAD.WIDE R8, R3, 0x4, R8 ;  /* 0x0000000403087825 */ /* 0x008fca00078e0208 */
[----:B------:R0:W5:Y:S01]  /*00f0*/  LDG.E R5, desc[UR8][R8.64] ;  /* 0x0000000808057981 */ /* 0x000162000c1e1900 */
[----:B--2---:R-:W-:-:S09]  /*0100*/  UISETP.GE.AND UP0, UPT, UR10, 0x1, UPT ;  /* 0x000000010a00788c */ /* 0x004fd2000bf06270 */
[----:B0-----:R-:W-:Y:S05]  /*0110*/  BRA.U !UP0, `(.L_x_1) ;  /* 0x0000000908407547 */ /* 0x001fea000b800000 */
[----:B------:R-:W-:Y:S01]  /*0120*/  UISETP.GE.U32.AND UP1, UPT, UR10, 0x10, UPT ;  /* 0x000000100a00788c */ /* 0x000fe2000bf26070 */
[----:B------:R-:W-:Y:S01]  /*0130*/  HFMA2 R7, -RZ, RZ, 0, 0 ;  /* 0x00000000ff077431 */ /* 0x000fe200000001ff */
[----:B------:R-:W-:-:S04]  /*0140*/  ULOP3.LUT UR6, UR10, 0xf, URZ, 0xc0, !UPT ;  /* 0x0000000f0a067892 */ /* 0x000fc8000f8ec0ff */
[----:B------:R-:W-:-:S03]  /*0150*/  UISETP.NE.AND UP2, UPT, UR6, URZ, UPT ;  /* 0x000000ff0600728c */ /* 0x000fc6000bf45270 */
[----:B------:R-:W-:Y:S08]  /*0160*/  BRA.U !UP1, `(.L_x_2) ;  /* 0x0000000109f47547 */ /* 0x000ff0000b800000 */
[----:B------:R-:W0:Y:S01]  /*0170*/  S2UR UR5, SR_CgaCtaId ;  /* 0x00000000000579c3 */ /* 0x000e220000008800 */
[----:B------:R-:W-:Y:S01]  /*0180*/  ULOP3.LUT UR7, UR10, 0x7ffffff0, URZ, 0xc0, !UPT ;  /* 0x7ffffff00a077892 */ /* 0x000fe2000f8ec0ff */
[----:B------:R-:W-:Y:S01]  /*0190*/  MOV R6, RZ ;  /* 0x000000ff00067202 */ /* 0x000fe20000000f00 */
[----:B------:R-:W-:-:S04]  /*01a0*/  UMOV UR4, 0x400 ;  /* 0x0000040000047882 */ /* 0x000fc80000000000 */
[----:B------:R-:W-:Y:S01]  /*01b0*/  MOV R7, UR7 ;  /* 0x0000000700077c02 */ /* 0x000fe20008000f00 */
[----:B0-----:R-:W-:-:S12]  /*01c0*/  ULEA UR4, UR5, UR4, 0x18 ;  /* 0x0000000405047291 */ /* 0x001fd8000f8ec0ff */
.L_x_3:
[----:B0-----:R-:W0:Y:S01]  /*01d0*/  LDC.64 R22, c[0x0][0x380] ;  /* 0x0000e000ff167b82 */ /* 0x001e220000000a00 */
[----:B------:R-:W-:-:S04]  /*01e0*/  IMAD R9, R6, R2, R3 ;  /* 0x0000000206097224 */ /* 0x000fc800078e0203 */
[----:B0-----:R-:W-:-:S05]  /*01f0*/  IMAD.WIDE R22, R9, 0x4, R22 ;  /* 0x0000000409167825 */ /* 0x001fca00078e0216 */
[----:B------:R-:W2:Y:S01]  /*0200*/  LDG.E R9, desc[UR8][R22.64] ;  /* 0x0000000816097981 */ /* 0x000ea2000c1e1900 */
[----:B------:R-:W-:-:S05]  /*0210*/  IMAD.WIDE R16, R2, 0x4, R22 ;  /* 0x0000000402107825 */ /* 0x000fca00078e0216 */
[----:B------:R0:W3:Y:S01]  /*0220*/  LDG.E R8, desc[UR8][R16.64] ;  /* 0x0000000810087981 */ /* 0x0000e2000c1e1900 */
[----:B------:R-:W-:-:S05]  /*0230*/  IMAD.WIDE R26, R2, 0x4, R16 ;  /* 0x00000004021a7825 */ /* 0x000fca00078e0210 */
[----:B------:R-:W4:Y:S01]  /*0240*/  LDG.E R24, desc[UR8][R26.64] ;  /* 0x000000081a187981 */ /* 0x000f22000c1e1900 */
[----:B------:R-:W-:-:S05]  /*0250*/  IMAD.WIDE R18, R2, 0x4, R26 ;  /* 0x0000000402127825 */ /* 0x000fca00078e021a */
[----:B------:R1:W4:Y:S01]  /*0260*/  LDG.E R25, desc[UR8][R18.64] ;  /* 0x0000000812197981 */ /* 0x000322000c1e1900 */
[----:B------:R-:W-:-:S04]  /*0270*/  IMAD.WIDE R28, R2, 0x4, R18 ;  /* 0x00000004021c7825 */ /* 0x000fc800078e0212 */
[C---:B------:R-:W-:Y:S02]  /*0280*/  IMAD.WIDE R20, R2.reuse, 0x4, R28 ;  /* 0x0000000402147825 */ /* 0x040fe400078e021c */
[----:B------:R-:W4:Y:S02]  /*0290*/  LDG.E R28, desc[UR8][R28.64] ;  /* 0x000000081c1c7981 */ /* 0x000f24000c1e1900 */
[----:B------:R-:W-:-:S04]  /*02a0*/  IMAD.WIDE R14, R2, 0x4, R20 ;  /* 0x00000004020e7825 */ /* 0x000fc800078e0214 */
[C---:B------:R-:W-:Y:S01]  /*02b0*/  IMAD.WIDE R12, R2.reuse, 0x4, R14 ;  /* 0x00000004020c7825 */ /* 0x040fe200078e020e */
[----:B------:R1:W4:Y:S04]  /*02c0*/  LDG.E R29, desc[UR8][R20.64] ;  /* 0x00000008141d7981 */ /* 0x000328000c1e1900 */
[----:B------:R-:W4:Y:S01]  /*02d0*/  LDG.E R14, desc[UR8][R14.64] ;  /* 0x000000080e0e7981 */ /* 0x000f22000c1e1900 */
[----:B------:R-:W-:-:S03]  /*02e0*/  IMAD.WIDE R10, R2, 0x4, R12 ;  /* 0x00000004020a7825 */ /* 0x000fc600078e020c */
[----:B------:R-:W4:Y:S01]  /*02f0*/  LDG.E R12, desc[UR8][R12.64] ;  /* 0x000000080c0c7981 */ /* 0x000f22000c1e1900 */
[----:B0-----:R-:W-:-:S05]  /*0300*/  IMAD.WIDE R16, R2, 0x4, R10 ;  /* 0x0000000402107825 */ /* 0x001fca00078e020a */
[----:B------:R-:W4:Y:S01]  /*0310*/  LDG.E R15, desc[UR8][R16.64] ;  /* 0x00000008100f7981 */ /* 0x000f22000c1e1900 */
[----:B-1----:R-:W-:-:S03]  /*0320*/  IMAD.WIDE R18, R2, 0x4, R16 ;  /* 0x0000000402127825 */ /* 0x002fc600078e0210 */
[----:B------:R0:W4:Y:S01]  /*0330*/  LDG.E R13, desc[UR8][R10.64] ;  /* 0x000000080a0d7981 */ /* 0x000122000c1e1900 */
[----:B------:R-:W-:-:S03]  /*0340*/  IMAD.WIDE R20, R2, 0x4, R18 ;  /* 0x0000000402147825 */ /* 0x000fc600078e0212 */
[----:B------:R-:W4:Y:S01]  /*0350*/  LDG.E R18, desc[UR8][R18.64] ;  /* 0x0000000812127981 */ /* 0x000f22000c1e1900 */
[----:B------:R-:W-:-:S03]  /*0360*/  IMAD.WIDE R22, R2, 0x4, R20 ;  /* 0x0000000402167825 */ /* 0x000fc600078e0214 */
[----:B------:R-:W4:Y:S01]  /*0370*/  LDG.E R20, desc[UR8][R20.64] ;  /* 0x0000000814147981 */ /* 0x000f22000c1e1900 */
[----:B------:R-:W-:-:S03]  /*0380*/  IMAD.WIDE R26, R2, 0x4, R22 ;  /* 0x00000004021a7825 */ /* 0x000fc600078e0216 */
[----:B------:R-:W4:Y:S01]  /*0390*/  LDG.E R22, desc[UR8][R22.64] ;  /* 0x0000000816167981 */ /* 0x000f22000c1e1900 */
[----:B0-----:R-:W-:-:S03]  /*03a0*/  IMAD.WIDE R10, R2, 0x4, R26 ;  /* 0x00000004020a7825 */ /* 0x001fc600078e021a */
[----:B------:R-:W4:Y:S01]  /*03b0*/  LDG.E R26, desc[UR8][R26.64] ;  /* 0x000000081a1a7981 */ /* 0x000f22000c1e1900 */
[----:B------:R-:W-:-:S03]  /*03c0*/  IMAD.WIDE R16, R2, 0x4, R10 ;  /* 0x0000000402107825 */ /* 0x000fc600078e020a */
[----:B------:R0:W4:Y:S04]  /*03d0*/  LDG.E R19, desc[UR8][R10.64] ;  /* 0x000000080a137981 */ /* 0x000128000c1e1900 */
[----:B------:R-:W4:Y:S01]  /*03e0*/  LDG.E R16, desc[UR8][R16.64] ;  /* 0x0000000810107981 */ /* 0x000f22000c1e1900 */
[----:B0-----:R-:W-:-:S05]  /*03f0*/  IMAD R10, R0, UR10, R6 ;  /* 0x0000000a000a7c24 */ /* 0x001fca000f8e0206 */
[----:B------:R-:W-:Y:S02]  /*0400*/  LEA R11, R10, UR4, 0x2 ;  /* 0x000000040a0b7c11 */ /* 0x000fe4000f8e10ff */
[----:B------:R-:W-:-:S04]  /*0410*/  IADD3 R6, PT, PT, R6, 0x10, RZ ;  /* 0x0000001006067810 */ /* 0x000fc80007ffe0ff */
[----:B------:R-:W-:Y:S01]  /*0420*/  ISETP.NE.AND P0, PT, R6, R7, PT ;  /* 0x000000070600720c */ /* 0x000fe20003f05270 */
[----:B--2---:R0:W-:Y:S04]  /*0430*/  STS [R11], R9 ;  /* 0x000000090b007388 */ /* 0x0041e80000000800 */
[----:B---3--:R0:W-:Y:S04]  /*0440*/  STS [R11+0x4], R8 ;  /* 0x000004080b007388 */ /* 0x0081e80000000800 */
[----:B----4-:R0:W-:Y:S04]  /*0450*/  STS [R11+0x8], R24 ;  /* 0x000008180b007388 */ /* 0x0101e80000000800 */
[----:B------:R0:W-:Y:S04]  /*0460*/  STS [R11+0xc], R25 ;  /* 0x00000c190b007388 */ /* 0x0001e80000000800 */
        /* <DEDUP_REMOVED lines=11> */
[----:B------:R0:W-:Y:S01]  /*0520*/  STS [R11+0x3c], R16 ;  /* 0x00003c100b007388 */ /* 0x0001e20000000800 */
[----:B------:R-:W-:Y:S05]  /*0530*/  @P0 BRA `(.L_x_3) ;  /* 0xfffffffc00240947 */ /* 0x000fea000383ffff */
.L_x_2:
[----:B------:R-:W-:Y:S05]  /*0540*/  BRA.U !UP2, `(.L_x_1) ;  /* 0x000000050a347547 */ /* 0x000fea000b800000 */
[----:B------:R-:W-:Y:S02]  /*0550*/  UISETP.GE.U32.AND UP1, UPT, UR6, 0x8, UPT ;  /* 0x000000080600788c */ /* 0x000fe4000bf26070 */
[----:B------:R-:W-:-:S04]  /*0560*/  ULOP3.LUT UR7, UR10, 0x7, URZ, 0xc0, !UPT ;  /* 0x000000070a077892 */ /* 0x000fc8000f8ec0ff */
[----:B------:R-:W-:-:S03]  /*0570*/  UISETP.NE.AND UP2, UPT, UR7, URZ, UPT ;  /* 0x000000ff0700728c */ /* 0x000fc6000bf45270 */
[----:B------:R-:W-:Y:S08]  /*0580*/  BRA.U !UP1, `(.L_x_4) ;  /* 0x0000000109807547 */ /* 0x000ff0000b800000 */
[----:B0-----:R-:W0:Y:S01]  /*0590*/  LDC.64 R20, c[0x0][0x380] ;  /* 0x0000e000ff147b82 */ /* 0x001e220000000a00 */
[----:B------:R-:W-:-:S04]  /*05a0*/  IMAD R9, R7, R2, R3 ;  /* 0x0000000207097224 */ /* 0x000fc800078e0203 */
[----:B0-----:R-:W-:-:S05]  /*05b0*/  IMAD.WIDE R20, R9, 0x4, R20 ;  /* 0x0000000409147825 */ /* 0x001fca00078e0214 */
[----:B------:R0:W2:Y:S01]  /*05c0*/  LDG.E R6, desc[UR8][R20.64] ;  /* 0x0000000814067981 */ /* 0x0000a2000c1e1900 */
[----:B------:R-:W-:-:S04]  /*05d0*/  IMAD.WIDE R22, R2, 0x4, R20 ;  /* 0x0000000402167825 */ /* 0x000fc800078e0214 */
[C---:B------:R-:W-:Y:S02]  /*05e0*/  IMAD.WIDE R16, R2.reuse, 0x4, R22 ;  /* 0x0000000402107825 */ /* 0x040fe400078e0216 */
[----:B------:R-:W3:Y:S02]  /*05f0*/  LDG.E R22, desc[UR8][R22.64] ;  /* 0x0000000816167981 */ /* 0x000ee4000c1e1900 */
[C---:B------:R-:W-:Y:S02]  /*0600*/  IMAD.WIDE R8, R2.reuse, 0x4, R16 ;  /* 0x0000000402087825 */ /* 0x040fe400078e0210 */
[----:B------:R1:W4:Y:S02]  /*0610*/  LDG.E R16, desc[UR8][R16.64] ;  /* 0x0000000810107981 */ /* 0x000324000c1e1900 */
[C---:B------:R-:W-:Y:S02]  /*0620*/  IMAD.WIDE R10, R2.reuse, 0x4, R8 ;  /* 0x00000004020a7825 */ /* 0x040fe400078e0208 */
[----:B------:R-:W4:Y:S02]  /*0630*/  LDG.E R8, desc[UR8][R8.64] ;  /* 0x0000000808087981 */ /* 0x000f24000c1e1900 */
[----:B------:R-:W-:-:S02]  /*0640*/  IMAD.WIDE R12, R2, 0x4, R10 ;  /* 0x00000004020c7825 */ /* 0x000fc400078e020a */
[----:B------:R-:W4:Y:S02]  /*0650*/  LDG.E R10, desc[UR8][R10.64] ;  /* 0x000000080a0a7981 */ /* 0x000f24000c1e1900 */
[C---:B------:R-:W-:Y:S02]  /*0660*/  IMAD.WIDE R14, R2.reuse, 0x4, R12 ;  /* 0x00000004020e7825 */ /* 0x040fe400078e020c */
[----:B------:R-:W4:Y:S02]  /*0670*/  LDG.E R12, desc[UR8][R12.64] ;  /* 0x000000080c0c7981 */ /* 0x000f24000c1e1900 */
[----:B------:R-:W-:Y:S02]  /*0680*/  IMAD.WIDE R18, R2, 0x4, R14 ;  /* 0x0000000402127825 */ /* 0x000fe400078e020e */
[----:B------:R-:W4:Y:S04]  /*0690*/  LDG.E R14, desc[UR8][R14.64] ;  /* 0x000000080e0e7981 */ /* 0x000f28000c1e1900 */
[----:B------:R-:W4:Y:S01]  /*06a0*/  LDG.E R18, desc[UR8][R18.64] ;  /* 0x0000000812127981 */ /* 0x000f22000c1e1900 */
[----:B------:R-:W1:Y:S01]  /*06b0*/  S2UR UR5, SR_CgaCtaId ;  /* 0x00000000000579c3 */ /* 0x000e620000008800 */
[----:B------:R-:W-:Y:S01]  /*06c0*/  UMOV UR4, 0x400 ;  /* 0x0000040000047882 */ /* 0x000fe20000000000 */
[----:B0-----:R-:W-:Y:S01]  /*06d0*/  IMAD R20, R0, UR10, R7 ;  /* 0x0000000a00147c24 */ /* 0x001fe2000f8e0207 */
[----:B-1----:R-:W-:-:S06]  /*06e0*/  ULEA UR4, UR5, UR4, 0x18 ;  /* 0x0000000405047291 */ /* 0x002fcc000f8ec0ff */
[----:B------:R-:W-:Y:S02]  /*06f0*/  LEA R17, R20, UR4, 0x2 ;  /* 0x0000000414117c11 */ /* 0x000fe4000f8e10ff */
[----:B------:R-:W-:-:S03]  /*0700*/  IADD3 R7, PT, PT, R7, 0x8, RZ ;  /* 0x0000000807077810 */ /* 0x000fc60007ffe0ff */
[----:B--2---:R1:W-:Y:S04]  /*0710*/  STS [R17], R6 ;  /* 0x0000000611007388 */ /* 0x0043e80000000800 */
[----:B---3--:R1:W-:Y:S04]  /*0720*/  STS [R17+0x4], R22 ;  /* 0x0000041611007388 */ /* 0x0083e80000000800 */
[----:B----4-:R1:W-:Y:S04]  /*0730*/  STS [R17+0x8], R16 ;  /* 0x0000081011007388 */ /* 0x0103e80000000800 */
[----:B------:R1:W-:Y:S04]  /*0740*/  STS [R17+0xc], R8 ;  /* 0x00000c0811007388 */ /* 0x0003e80000000800 */
[----:B------:R1:W-:Y:S04]  /*0750*/  STS [R17+0x10], R10 ;  /* 0x0000100a11007388 */ /* 0x0003e80000000800 */
[----:B------:R1:W-:Y:S04]  /*0760*/  STS [R17+0x14], R12 ;  /* 0x0000140c11007388 */ /* 0x0003e80000000800 */
[----:B------:R1:W-:Y:S04]  /*0770*/  STS [R17+0x18], R14 ;  /* 0x0000180e11007388 */ /* 0x0003e80000000800 */
[----:B------:R1:W-:Y:S02]  /*0780*/  STS [R17+0x1c], R18 ;  /* 0x00001c1211007388 */ /* 0x0003e40000000800 */
.L_x_4:
[----:B------:R-:W-:Y:S05]  /*0790*/  BRA.U !UP2, `(.L_x_1) ;  /* 0x000000010aa07547 */ /* 0x000fea000b800000 */
[----:B------:R-:W-:Y:S02]  /*07a0*/  UISETP.GE.U32.AND UP1, UPT, UR7, 0x4, UPT ;  /* 0x000000040700788c */ /* 0x000fe4000bf26070 */
[----:B------:R-:W-:-:S04]  /*07b0*/  ULOP3.LUT UR6, UR10, 0x3, URZ, 0xc0, !UPT ;  /* 0x000000030a067892 */ /* 0x000fc8000f8ec0ff */
[----:B------:R-:W-:-:S03]  /*07c0*/  UISETP.NE.AND UP2, UPT, UR6, URZ, UPT ;  /* 0x000000ff0600728c */ /* 0x000fc6000bf45270 */
[----:B------:R-:W-:Y:S08]  /*07d0*/  BRA.U !UP1, `(.L_x_5) ;  /* 0x0000000109507547 */ /* 0x000ff0000b800000 */
[----:B01----:R-:W0:Y:S01]  /*07e0*/  LDC.64 R8, c[0x0][0x380] ;  /* 0x0000e000ff087b82 */ /* 0x003e220000000a00 */
[----:B------:R-:W-:-:S04]  /*07f0*/  IMAD R11, R7, R2, R3 ;  /* 0x00000002070b7224 */ /* 0x000fc800078e0203 */
[----:B0-----:R-:W-:-:S04]  /*0800*/  IMAD.WIDE R8, R11, 0x4, R8 ;  /* 0x000000040b087825 */ /* 0x001fc800078e0208 */
[C---:B------:R-:W-:Y:S02]  /*0810*/  IMAD.WIDE R10, R2.reuse, 0x4, R8 ;  /* 0x00000004020a7825 */ /* 0x040fe400078e0208 */
[----:B------:R-:W2:Y:S02]  /*0820*/  LDG.E R8, desc[UR8][R8.64] ;  /* 0x0000000808087981 */ /* 0x000ea4000c1e1900 */
[C---:B------:R-:W-:Y:S02]  /*0830*/  IMAD.WIDE R12, R2.reuse, 0x4, R10 ;  /* 0x00000004020c7825 */ /* 0x040fe400078e020a */
[----:B------:R-:W3:Y:S02]  /*0840*/  LDG.E R10, desc[UR8][R10.64] ;  /* 0x000000080a0a7981 */ /* 0x000ee4000c1e1900 */
[----:B------:R-:W-:Y:S02]  /*0850*/  IMAD.WIDE R14, R2, 0x4, R12 ;  /* 0x00000004020e7825 */ /* 0x000fe400078e020c */
[----:B------:R-:W4:Y:S04]  /*0860*/  LDG.E R12, desc[UR8][R12.64] ;  /* 0x000000080c0c7981 */ /* 0x000f28000c1e1900 */
[----:B------:R-:W4:Y:S01]  /*0870*/  LDG.E R14, desc[UR8][R14.64] ;  /* 0x000000080e0e7981 */ /* 0x000f22000c1e1900 */
[----:B------:R-:W0:Y:S01]  /*0880*/  S2UR UR5, SR_CgaCtaId ;  /* 0x00000000000579c3 */ /* 0x000e220000008800 */
[----:B------:R-:W-:Y:S01]  /*0890*/  UMOV UR4, 0x400 ;  /* 0x0000040000047882 */ /* 0x000fe20000000000 */
[----:B------:R-:W-:Y:S01]  /*08a0*/  IMAD R6, R0, UR10, R7 ;  /* 0x0000000a00067c24 */ /* 0x000fe2000f8e0207 */
[----:B0-----:R-:W-:-:S06]  /*08b0*/  ULEA UR4, UR5, UR4, 0x18 ;  /* 0x0000000405047291 */ /* 0x001fcc000f8ec0ff */
[----:B------:R-:W-:Y:S02]  /*08c0*/  LEA R17, R6, UR4, 0x2 ;  /* 0x0000000406117c11 */ /* 0x000fe4000f8e10ff */
[----:B------:R-:W-:-:S03]  /*08d0*/  IADD3 R7, PT, PT, R7, 0x4, RZ ;  /* 0x0000000407077810 */ /* 0x000fc60007ffe0ff */
[----:B--2---:R2:W-:Y:S04]  /*08e0*/  STS [R17], R8 ;  /* 0x0000000811007388 */ /* 0x0045e80000000800 */
[----:B---3--:R2:W-:Y:S04]  /*08f0*/  STS [R17+0x4], R10 ;  /* 0x0000040a11007388 */ /* 0x0085e80000000800 */
[----:B----4-:R2:W-:Y:S04]  /*0900*/  STS [R17+0x8], R12 ;  /* 0x0000080c11007388 */ /* 0x0105e80000000800 */
[----:B------:R2:W-:Y:S02]  /*0910*/  STS [R17+0xc], R14 ;  /* 0x00000c0e11007388 */ /* 0x0005e40000000800 */
.L_x_5:
[----:B------:R-:W-:Y:S05]  /*0920*/  BRA.U !UP2, `(.L_x_1) ;  /* 0x000000010a3c7547 */ /* 0x000fea000b800000 */
[----:B------:R-:W3:Y:S01]  /*0930*/  S2UR UR5, SR_CgaCtaId ;  /* 0x00000000000579c3 */ /* 0x000ee20000008800 */
[----:B------:R-:W-:-:S07]  /*0940*/  UMOV UR4, 0x400 ;  /* 0x0000040000047882 */ /* 0x000fce0000000000 */
[----:B012---:R-:W0:Y:S01]  /*0950*/  LDC.64 R10, c[0x0][0x380] ;  /* 0x0000e000ff0a7b82 */ /* 0x007e220000000a00 */
[----:B---3--:R-:W-:-:S03]  /*0960*/  ULEA UR5, UR5, UR4, 0x18 ;  /* 0x0000000405057291 */ /* 0x008fc6000f8ec0ff */
[----:B------:R-:W-:-:S09]  /*0970*/  UMOV UR4, URZ ;  /* 0x000000ff00047c82 */ /* 0x000fd20008000000 */
.L_x_6:
[----:B------:R-:W-:-:S04]  /*0980*/  IMAD R9, R7, R2, R3 ;  /* 0x0000000207097224 */ /* 0x000fc800078e0203 */
[----:B0--3--:R-:W-:-:S06]  /*0990*/  IMAD.WIDE R8, R9, 0x4, R10 ;  /* 0x0000000409087825 */ /* 0x009fcc00078e020a */
[----:B------:R-:W2:Y:S01]  /*09a0*/  LDG.E R8, desc[UR8][R8.64] ;  /* 0x0000000808087981 */ /* 0x000ea2000c1e1900 */
[----:B------:R-:W-:Y:S01]  /*09b0*/  IMAD R6, R0, UR10, R7 ;  /* 0x0000000a00067c24 */ /* 0x000fe2000f8e0207 */
[----:B------:R-:W-:Y:S01]  /*09c0*/  UIADD3 UR4, UPT, UPT, UR4, 0x1, URZ ;  /* 0x0000000104047890 */ /* 0x000fe2000fffe0ff */
[----:B------:R-:W-:-:S03]  /*09d0*/  IADD3 R7, PT, PT, R7, 0x1, RZ ;  /* 0x0000000107077810 */ /* 0x000fc60007ffe0ff */
[----:B------:R-:W-:Y:S01]  /*09e0*/  LEA R13, R6, UR5, 0x2 ;  /* 0x00000005060d7c11 */ /* 0x000fe2000f8e10ff */
[----:B------:R-:W-:-:S04]  /*09f0*/  UISETP.NE.AND UP1, UPT, UR4, UR6, UPT ;  /* 0x000000060400728c */ /* 0x000fc8000bf25270 */
[----:B--2---:R3:W-:Y:S05]  /*0a00*/  STS [R13], R8 ;  /* 0x000000080d007388 */ /* 0x0047ea0000000800 */
[----:B------:R-:W-:Y:S05]  /*0a10*/  BRA.U UP1, `(.L_x_6) ;  /* 0xfffffffd01d87547 */ /* 0x000fea000b83ffff */
.L_x_1:
[----:B-----5:R-:W-:-:S04]  /*0a20*/  VIMNMX R2, PT, PT, R5, R2, PT ;  /* 0x0000000205027248 */ /* 0x020fc80003fe0100 */
[----:B------:R-:W-:-:S13]  /*0a30*/  ISETP.GE.AND P0, PT, R2, 0x1, PT ;  /* 0x000000010200780c */ /* 0x000fda0003f06270 */
[----:B------:R-:W-:Y:S05]  /*0a40*/  @!P0 EXIT ;  /* 0x000000000000894d */ /* 0x000fea0003800000 */
[----:B------:R-:W-:Y:S05]  /*0a50*/  BRA.U !UP0, `(.L_x_7) ;  /* 0x0000000908e87547 */ /* 0x000fea000b800000 */
[----:B------:R-:W4:Y:S01]  /*0a60*/  S2UR UR5, SR_CgaCtaId ;  /* 0x00000000000579c3 */ /* 0x000f220000008800 */
[----:B------:R-:W-:Y:S01]  /*0a70*/  UMOV UR4, 0x400 ;  /* 0x0000040000047882 */ /* 0x000fe20000000000 */
[----:B------:R-:W-:Y:S02]  /*0a80*/  IMAD R2, R0, UR10, RZ ;  /* 0x0000000a00027c24 */ /* 0x000fe4000f8e02ff */
[----:B-12---:R-:W-:Y:S01]  /*0a90*/  HFMA2 R10, -RZ, RZ, 0, 0 ;  /* 0x00000000ff0a7431 */ /* 0x006fe200000001ff */
[----:B------:R-:W-:Y:S01]  /*0aa0*/  MOV R0, RZ ;  /* 0x000000ff00007202 */ /* 0x000fe20000000f00 */
[----:B----4-:R-:W-:-:S06]  /*0ab0*/  ULEA UR4, UR5, UR4, 0x18 ;  /* 0x0000000405047291 */ /* 0x010fcc000f8ec0ff */
[----:B------:R-:W-:-:S07]  /*0ac0*/  LEA R2, R2, UR4, 0x2 ;  /* 0x0000000402027c11 */ /* 0x000fce000f8e10ff */
.L_x_16:
[----:B------:R-:W1:Y:S01]  /*0ad0*/  LDC.64 R6, c[0x0][0x380] ;  /* 0x0000e000ff067b82 */ /* 0x000e620000000a00 */
[----:B0--3--:R-:W0:Y:S01]  /*0ae0*/  LDS R8, [R2] ;  /* 0x0000000002087984 */ /* 0x009e220000000800 */
[----:B-1----:R-:W-:-:S05]  /*0af0*/  IMAD.WIDE.U32 R6, R10, 0x4, R6 ;  /* 0x000000040a067825 */ /* 0x002fca00078e0006 */
[----:B------:R-:W0:Y:S01]  /*0b00*/  LDG.E R9, desc[UR8][R6.64] ;  /* 0x0000000806097981 */ /* 0x000e22000c1e1900 */
[----:B------:R-:W-:Y:S01]  /*0b10*/  BSSY.RECONVERGENT B0, `(.L_x_8) ;  /* 0x0000048000007945 */ /* 0x000fe20003800200 */
[----:B------:R-:W-:Y:S01]  /*0b20*/  MOV R11, 0x3f800000 ;  /* 0x3f800000000b7802 */ /* 0x000fe20000000f00 */
[----:B0-----:R-:W-:-:S05]  /*0b30*/  FADD R8, R8, -R9 ;  /* 0x8000000908087221 */ /* 0x001fca0000000000 */
[----:B------:R-:W-:-:S13]  /*0b40*/  FSETP.NEU.AND P0, PT, R8, 1, PT ;  /* 0x3f8000000800780b */ /* 0x000fda0003f0d000 */
[----:B------:R-:W-:Y:S05]  /*0b50*/  @!P0 BRA `(.L_x_9) ;  /* 0x00000004000c8947 */ /* 0x000fea0003800000 */
[----:B------:R-:W-:-:S13]  /*0b60*/  FSETP.NAN.AND P0, PT, |R8|, |R8|, PT ;  /* 0x400000080800720b */ /* 0x000fda0003f08200 */
[----:B------:R-:W-:Y:S05]  /*0b70*/  @P0 BRA `(.L_x_10) ;  /* 0x0000000400000947 */ /* 0x000fea0003800000 */
[C---:B------:R-:W-:Y:S01]  /*0b80*/  FMUL R9, |R8|.reuse, 16777216 ;  /* 0x4b80000008097820 */ /* 0x040fe20000400200 */
[C---:B------:R-:W-:Y:S01]  /*0b90*/  FSETP.GEU.AND P0, PT, |R8|.reuse, 1.175494350822287508e-38, PT ;  /* 0x008000000800780b */ /* 0x040fe20003f0e200 */
[----:B------:R-:W-:Y:S01]  /*0ba0*/  HFMA2 R18, -RZ, RZ, 0.771484375, 0.21533203125 ;  /* 0x3a2c32e4ff127431 */ /* 0x000fe200000001ff */
[----:B------:R-:W-:Y:S02]  /*0bb0*/  FSETP.NEU.AND P3, PT, R8, RZ, PT ;  /* 0x000000ff0800720b */ /* 0x000fe40003f6d000 */
[----:B------:R-:W-:-:S04]  /*0bc0*/  FSEL R9, R9, |R8|, !P0 ;  /* 0x4000000809097208 */ /* 0x000fc80004000000 */
[----:B------:R-:W-:-:S04]  /*0bd0*/  IADD3 R11, PT, PT, R9, -0x3f3504f3, RZ ;  /* 0xc0cafb0d090b7810 */ /* 0x000fc80007ffe0ff */
[----:B------:R-:W-:Y:S02]  /*0be0*/  LOP3.LUT R12, R11, 0xff800000, RZ, 0xc0, !PT ;  /* 0xff8000000b0c7812 */ /* 0x000fe400078ec0ff */
[----:B------:R-:W-:Y:S02]  /*0bf0*/  FSEL R11, RZ, -24, P0 ;  /* 0xc1c00000ff0b7808 */ /* 0x000fe40000000000 */
[-C--:B------:R-:W-:Y:S02]  /*0c00*/  IADD3 R9, PT, PT, R9, -R12.reuse, RZ ;  /* 0x8000000c09097210 */ /* 0x080fe40007ffe0ff */
[----:B------:R-:W-:-:S03]  /*0c10*/  I2FP.F32.S32 R12, R12 ;  /* 0x0000000c000c7245 */ /* 0x000fc60000201400 */
[C---:B------:R-:W-:Y:S01]  /*0c20*/  FADD R13, R9.reuse, 1 ;  /* 0x3f800000090d7421 */ /* 0x040fe20000000000 */
[----:B------:R-:W-:Y:S01]  /*0c30*/  FADD R14, R9, -1 ;  /* 0xbf800000090e7421 */ /* 0x000fe20000000000 */
[----:B------:R-:W-:-:S03]  /*0c40*/  FFMA R12, R12, 1.1920928955078125e-07, R11 ;  /* 0x340000000c0c7823 */ /* 0x000fc6000000000b */
[----:B------:R-:W-:Y:S01]  /*0c50*/  FADD R16, R14, R14 ;  /* 0x0000000e0e107221 */ /* 0x000fe20000000000 */
[----:B------:R-:W0:Y:S03]  /*0c60*/  MUFU.RCP R13, R13 ;  /* 0x0000000d000d7308 */ /* 0x000e260000001000 */
[----:B0-----:R-:W-:-:S04]  /*0c70*/  FMUL R9, R13, R16 ;  /* 0x000000100d097220 */ /* 0x001fc80000400000 */
[----:B------:R-:W-:Y:S01]  /*0c80*/  FADD R16, R14, -R9 ;  /* 0x800000090e107221 */ /* 0x000fe20000000000 */
[CC--:B------:R-:W-:Y:S01]  /*0c90*/  FMUL R15, R9.reuse, R9.reuse ;  /* 0x00000009090f7220 */ /* 0x0c0fe20000400000 */
[----:B------:R-:W-:Y:S02]  /*0ca0*/  FFMA R11, R9, 1.4426950216293334961, R12 ;  /* 0x3fb8aa3b090b7823 */ /* 0x000fe4000000000c */
[----:B------:R-:W-:Y:S01]  /*0cb0*/  FADD R17, R16, R16 ;  /* 0x0000001010117221 */ /* 0x000fe20000000000 */
[C---:B------:R-:W-:Y:S01]  /*0cc0*/  FFMA R16, R15.reuse, R18, 0.0032181653659790754318 ;  /* 0x3b52e7db0f107423 */ /* 0x040fe20000000012 */
[----:B------:R-:W-:Y:S02]  /*0cd0*/  FADD R12, R12, -R11 ;  /* 0x8000000b0c0c7221 */ /* 0x000fe40000000000 */
[----:B------:R-:W-:Y:S01]  /*0ce0*/  FFMA R14, R14, -R9, R17 ;  /* 0x800000090e0e7223 */ /* 0x000fe20000000011 */
[----:B------:R-:W-:Y:S01]  /*0cf0*/  FFMA R16, R15, R16, 0.018033718690276145935 ;  /* 0x3c93bb730f107423 */ /* 0x000fe20000000010 */
[----:B------:R-:W-:-:S02]  /*0d00*/  FFMA R17, R9, 1.4426950216293334961, R12 ;  /* 0x3fb8aa3b09117823 */ /* 0x000fc4000000000c */
[----:B------:R-:W-:Y:S01]  /*0d10*/  FMUL R14, R13, R14 ;  /* 0x0000000e0d0e7220 */ /* 0x000fe20000400000 */
[----:B------:R-:W-:-:S03]  /*0d20*/  FFMA R16, R15, R16, 0.12022458761930465698 ;  /* 0x3df6384f0f107423 */ /* 0x000fc60000000010 */
[----:B------:R-:W-:Y:S01]  /*0d30*/  FFMA R12, R14, 1.4426950216293334961, R17 ;  /* 0x3fb8aa3b0e0c7823 */ /* 0x000fe20000000011 */
[----:B------:R-:W-:-:S03]  /*0d40*/  FMUL R16, R15, R16 ;  /* 0x000000100f107220 */ /* 0x000fc60000400000 */
[----:B------:R-:W-:Y:S01]  /*0d50*/  FFMA R15, R9, 1.9251366722983220825e-08, R12 ;  /* 0x32a55e34090f7823 */ /* 0x000fe2000000000c */
[----:B------:R-:W-:-:S04]  /*0d60*/  FMUL R13, R16, 3 ;  /* 0x40400000100d7820 */ /* 0x000fc80000400000 */
[----:B------:R-:W-:-:S04]  /*0d70*/  FFMA R13, R14, R13, R15 ;  /* 0x0000000d0e0d7223 */ /* 0x000fc8000000000f */
[----:B------:R-:W-:-:S04]  /*0d80*/  FFMA R16, R9, R16, R13 ;  /* 0x0000001009107223 */ /* 0x000fc8000000000d */
[----:B------:R-:W-:-:S04]  /*0d90*/  FADD R12, R11, R16 ;  /* 0x000000100b0c7221 */ /* 0x000fc80000000000 */
[----:B------:R-:W-:Y:S01]  /*0da0*/  FMUL R9, R12, 2 ;  /* 0x400000000c097820 */ /* 0x000fe20000400000 */
[----:B------:R-:W-:-:S03]  /*0db0*/  FADD R11, -R11, R12 ;  /* 0x0000000c0b0b7221 */ /* 0x000fc60000000100 */
[----:B------:R-:W0:Y:S01]  /*0dc0*/  FRND R14, R9 ;  /* 0x00000009000e7307 */ /* 0x000e220000201000 */
[----:B------:R-:W-:Y:S01]  /*0dd0*/  FADD R11, R16, -R11 ;  /* 0x8000000b100b7221 */ /* 0x000fe20000000000 */
[----:B------:R-:W-:Y:S01]  /*0de0*/  FFMA R12, R12, 2, -R9 ;  /* 0x400000000c0c7823 */ /* 0x000fe20000000809 */
[----:B------:R-:W-:Y:S02]  /*0df0*/  MOV R16, 0x391fcb8e ;  /* 0x391fcb8e00107802 */ /* 0x000fe40000000f00 */
[----:B------:R-:W-:Y:S01]  /*0e00*/  FSETP.GT.AND P1, PT, |R9|, 152, PT ;  /* 0x431800000900780b */ /* 0x000fe20003f24200 */
[----:B------:R-:W-:Y:S01]  /*0e10*/  FFMA R12, R11, 2, R12 ;  /* 0x400000000b0c7823 */ /* 0x000fe2000000000c */
[C---:B------:R-:W-:Y:S01]  /*0e20*/  FSETP.GEU.AND P2, PT, R9.reuse, RZ, PT ;  /* 0x000000ff0900720b */ /* 0x040fe20003f4e000 */
[----:B------:R-:W1:Y:S01]  /*0e30*/  F2I.NTZ R13, R9 ;  /* 0x00000009000d7305 */ /* 0x000e620000203100 */
[----:B0-----:R-:W-:Y:S01]  /*0e40*/  FADD R11, R9, -R14 ;  /* 0x8000000e090b7221 */ /* 0x001fe20000000000 */
[----:B------:R-:W-:-:S03]  /*0e50*/  FSETP.GT.AND P0, PT, R14, RZ, PT ;  /* 0x000000ff0e00720b */ /* 0x000fc60003f04000 */
[----:B------:R-:W-:-:S04]  /*0e60*/  FADD R11, R11, R12 ;  /* 0x0000000c0b0b7221 */ /* 0x000fc80000000000 */
[----:B------:R-:W-:-:S04]  /*0e70*/  FFMA R12, R11, R16, 0.0013391353422775864601 ;  /* 0x3aaf85ed0b0c7423 */ /* 0x000fc80000000010 */
[----:B------:R-:W-:-:S04]  /*0e80*/  FFMA R12, R11, R12, 0.0096188392490148544312 ;  /* 0x3c1d98560b0c7423 */ /* 0x000fc8000000000c */
[----:B------:R-:W-:-:S04]  /*0e90*/  FFMA R12, R11, R12, 0.055503588169813156128 ;  /* 0x3d6357bb0b0c7423 */ /* 0x000fc8000000000c */
[C---:B------:R-:W-:Y:S01]  /*0ea0*/  FFMA R14, R11.reuse, R12, 0.24022644758224487305 ;  /* 0x3e75fdec0b0e7423 */ /* 0x040fe2000000000c */
[----:B------:R-:W-:Y:S02]  /*0eb0*/  SEL R12, RZ, 0x83000000, P0 ;  /* 0x83000000ff0c7807 */ /* 0x000fe40000000000 */
[----:B------:R-:W-:Y:S01]  /*0ec0*/  FSETP.NEU.AND P0, PT, |R8|, +INF , PT ;  /* 0x7f8000000800780b */ /* 0x000fe20003f0d200 */
[----:B------:R-:W-:Y:S01]  /*0ed0*/  FFMA R14, R11, R14, 0.69314718246459960938 ;  /* 0x3f3172180b0e7423 */ /* 0x000fe2000000000e */
[----:B-1----:R-:W-:Y:S02]  /*0ee0*/  LEA R13, R13, -R12, 0x17 ;  /* 0x8000000c0d0d7211 */ /* 0x002fe400078eb8ff */
[----:B------:R-:W-:Y:S01]  /*0ef0*/  IADD3 R12, PT, PT, R12, 0x7f000000, RZ ;  /* 0x7f0000000c0c7810 */ /* 0x000fe20007ffe0ff */
[----:B------:R-:W-:Y:S01]  /*0f00*/  FFMA R9, R11, R14, 1 ;  /* 0x3f8000000b097423 */ /* 0x000fe2000000000e */
[----:B------:R-:W-:-:S03]  /*0f10*/  FSEL R11, RZ, +INF , !P2 ;  /* 0x7f800000ff0b7808 */ /* 0x000fc60005000000 */
[----:B------:R-:W-:-:S04]  /*0f20*/  FMUL R12, R12, R9 ;  /* 0x000000090c0c7220 */ /* 0x000fc80000400000 */
[----:B------:R-:W-:Y:S01]  /*0f30*/  @!P1 FMUL R11, R13, R12 ;  /* 0x0000000c0d0b9220 */ /* 0x000fe20000400000 */
[----:B------:R-:W-:Y:S06]  /*0f40*/  @P0 BRA P3, `(.L_x_9) ;  /* 0x0000000000100947 */ /* 0x000fec0001800000 */
[----:B------:R-:W-:-:S05]  /*0f50*/  FADD R8, R8, R8 ;  /* 0x0000000808087221 */ /* 0x000fca0000000000 */
[----:B------:R-:W-:Y:S01]  /*0f60*/  LOP3.LUT R11, R8, 0x7fffffff, RZ, 0xc0, !PT ;  /* 0x7fffffff080b7812 */ /* 0x000fe200078ec0ff */
[----:B------:R-:W-:Y:S06]  /*0f70*/  BRA `(.L_x_9) ;  /* 0x0000000000047947 */ /* 0x000fec0003800000 */
.L_x_10:
[----:B------:R-:W-:-:S07]  /*0f80*/  FADD R11, R8, 2 ;  /* 0x40000000080b7421 */ /* 0x000fce0000000000 */
.L_x_9:
[----:B------:R-:W-:Y:S05]  /*0f90*/  BSYNC.RECONVERGENT B0 ;  /* 0x0000000000007941 */ /* 0x000fea0003800200 */
.L_x_8:
[----:B------:R-:W0:Y:S02]  /*0fa0*/  LDC.64 R8, c[0x0][0x388] ;  /* 0x0000e200ff087b82 */ /* 0x000e240000000a00 */
[----:B0-----:R-:W-:Y:S01]  /*0fb0*/  IADD3 R12, PT, PT, -R8, 0x1, RZ ;  /* 0x00000001080c7810 */ /* 0x001fe20007ffe1ff */
[----:B------:R-:W-:Y:S01]  /*0fc0*/  FADD R8, RZ, R11 ;  /* 0x0000000bff087221 */ /* 0x000fe20000000000 */
[----:B------:R-:W-:Y:S02]  /*0fd0*/  IMAD.WIDE.U32 R6, R9, 0x4, R6 ;  /* 0x0000000409067825 */ /* 0x000fe400078e0006 */
[----:B------:R-:W-:-:S13]  /*0fe0*/  ISETP.NE.AND P0, PT, R12, RZ, PT ;  /* 0x000000ff0c00720c */ /* 0x000fda0003f05270 */
[----:B------:R-:W-:Y:S05]  /*0ff0*/  @!P0 BRA `(.L_x_11) ;  /* 0x0000000400508947 */ /* 0x000fea0003800000 */
[----:B------:R-:W0:Y:S01]  /*1000*/  LDC R9, c[0x0][0x38c] ;  /* 0x0000e300ff097b82 */ /* 0x000e220000000800 */
[----:B------:R-:W-:Y:S02]  /*1010*/  MOV R11, R12 ;  /* 0x0000000c000b7202 */ /* 0x000fe40000000f00 */
[----:B------:R-:W-:-:S07]  /*1020*/  IADD3 R12, PT, PT, R2, 0x4, RZ ;  /* 0x00000004020c7810 */ /* 0x000fce0007ffe0ff */
.L_x_15:
[----:B------:R-:W2:Y:S01]  /*1030*/  LDG.E R14, desc[UR8][R6.64] ;  /* 0x00000008060e7981 */ /* 0x000ea2000c1e1900 */
[----:B------:R-:W-:Y:S01]  /*1040*/  IADD3 R11, PT, PT, R11, 0x1, RZ ;  /* 0x000000010b0b7810 */ /* 0x000fe20007ffe0ff */
[----:B------:R-:W-:Y:S01]  /*1050*/  BSSY.RECONVERGENT B0, `(.L_x_12) ;  /* 0x000004a000007945 */ /* 0x000fe20003800200 */
[----:B------:R-:W-:Y:S01]  /*1060*/  HFMA2 R19, -RZ, RZ, 1.875, 0 ;  /* 0x3f800000ff137431 */ /* 0x000fe200000001ff */
[----:B------:R-:W2:Y:S01]  /*1070*/  LDS R13, [R12] ;  /* 0x000000000c0d7984 */ /* 0x000ea20000000800 */
[----:B------:R-:W-:Y:S01]  /*1080*/  ISETP.NE.AND P0, PT, R11, RZ, PT ;  /* 0x000000ff0b00720c */ /* 0x000fe20003f05270 */
[----:B--2---:R-:W-:-:S05]  /*1090*/  FADD R13, R13, -R14 ;  /* 0x8000000e0d0d7221 */ /* 0x004fca0000000000 */
[----:B------:R-:W-:-:S13]  /*10a0*/  FSETP.NEU.AND P1, PT, R13, 1, PT ;  /* 0x3f8000000d00780b */ /* 0x000fda0003f2d000 */
[----:B------:R-:W-:Y:S05]  /*10b0*/  @!P1 BRA `(.L_x_13) ;  /* 0x00000004000c9947 */ /* 0x000fea0003800000 */
[----:B------:R-:W-:-:S13]  /*10c0*/  FSETP.NAN.AND P1, PT, |R13|, |R13|, PT ;  /* 0x4000000d0d00720b */ /* 0x000fda0003f28200 */
[----:B------:R-:W-:Y:S05]  /*10d0*/  @P1 BRA `(.L_x_14) ;  /* 0x0000000400001947 */ /* 0x000fea0003800000 */
[C---:B------:R-:W-:Y:S01]  /*10e0*/  FMUL R14, |R13|.reuse, 16777216 ;  /* 0x4b8000000d0e7820 */ /* 0x040fe20000400200 */
[C---:B------:R-:W-:Y:S02]  /*10f0*/  FSETP.GEU.AND P1, PT, |R13|.reuse, 1.175494350822287508e-38, PT ;  /* 0x008000000d00780b */ /* 0x040fe40003f2e200 */
[----:B------:R-:W-:Y:S02]  /*1100*/  MOV R20, 0x3a2c32e4 ;  /* 0x3a2c32e400147802 */ /* 0x000fe40000000f00 */
[----:B------:R-:W-:Y:S02]  /*1110*/  FSEL R14, R14, |R13|, !P1 ;  /* 0x4000000d0e0e7208 */ /* 0x000fe40004800000 */
[----:B------:R-:W-:Y:S02]  /*1120*/  FSEL R18, RZ, -24, P1 ;  /* 0xc1c00000ff127808 */ /* 0x000fe40000800000 */
[----:B------:R-:W-:Y:S02]  /*1130*/  IADD3 R15, PT, PT, R14, -0x3f3504f3, RZ ;  /* 0xc0cafb0d0e0f7810 */ /* 0x000fe40007ffe0ff */
[----:B------:R-:W-:-:S02]  /*1140*/  FSETP.NEU.AND P4, PT, R13, RZ, PT ;  /* 0x000000ff0d00720b */ /* 0x000fc40003f8d000 */
[----:B------:R-:W-:-:S04]  /*1150*/  LOP3.LUT R15, R15, 0xff800000, RZ, 0xc0, !PT ;  /* 0xff8000000f0f7812 */ /* 0x000fc800078ec0ff */
[-C--:B------:R-:W-:Y:S02]  /*1160*/  IADD3 R14, PT, PT, R14, -R15.reuse, RZ ;  /* 0x8000000f0e0e7210 */ /* 0x080fe40007ffe0ff */
[----:B------:R-:W-:-:S03]  /*1170*/  I2FP.F32.S32 R15, R15 ;  /* 0x0000000f000f7245 */ /* 0x000fc60000201400 */
[C---:B------:R-:W-:Y:S01]  /*1180*/  FADD R16, R14.reuse, 1 ;  /* 0x3f8000000e107421 */ /* 0x040fe20000000000 */
[----:B------:R-:W-:Y:S01]  /*1190*/  FADD R21, R14, -1 ;  /* 0xbf8000000e157421 */ /* 0x000fe20000000000 */
[----:B------:R-:W-:-:S03]  /*11a0*/  FFMA R19, R15, 1.1920928955078125e-07, R18 ;  /* 0x340000000f137823 */ /* 0x000fc60000000012 */
[----:B------:R-:W-:Y:S01]  /*11b0*/  FADD R17, R21, R21 ;  /* 0x0000001515117221 */ /* 0x000fe20000000000 */
[----:B------:R-:W1:Y:S03]  /*11c0*/  MUFU.RCP R16, R16 ;  /* 0x0000001000107308 */ /* 0x000e660000001000 */
[----:B-1----:R-:W-:-:S04]  /*11d0*/  FMUL R14, R16, R17 ;  /* 0x00000011100e7220 */ /* 0x002fc80000400000 */
[----:B------:R-:W-:Y:S01]  /*11e0*/  FADD R18, R21, -R14 ;  /* 0x8000000e15127221 */ /* 0x000fe20000000000 */
[C---:B------:R-:W-:Y:S01]  /*11f0*/  FMUL R17, R14.reuse, R14 ;  /* 0x0000000e0e117220 */ /* 0x040fe20000400000 */
[----:B------:R-:W-:Y:S02]  /*1200*/  FFMA R15, R14, 1.4426950216293334961, R19 ;  /* 0x3fb8aa3b0e0f7823 */ /* 0x000fe40000000013 */
[----:B------:R-:W-:Y:S01]  /*1210*/  FADD R18, R18, R18 ;  /* 0x0000001212127221 */ /* 0x000fe20000000000 */
[----:B------:R-:W-:Y:S01]  /*1220*/  FFMA R20, R17, R20, 0.0032181653659790754318 ;  /* 0x3b52e7db11147423 */ /* 0x000fe20000000014 */
        /* <DEDUP_REMOVED lines=10> */
[----:B------:R-:W-:Y:S01]  /*12d0*/  FFMA R16, R21, R16, R18 ;  /* 0x0000001015107223 */ /* 0x000fe20000000012 */
[----:B------:R-:W-:-:S03]  /*12e0*/  HFMA2 R18, -RZ, RZ, 0.64013671875, -15.109375 ;  /* 0x391fcb8eff127431 */ /* 0x000fc600000001ff */
[----:B------:R-:W-:-:S04]  /*12f0*/  FFMA R16, R14, R17, R16 ;  /* 0x000000110e107223 */ /* 0x000fc80000000010 */
[----:B------:R-:W-:-:S04]  /*1300*/  FADD R17, R15, R16 ;  /* 0x000000100f117221 */ /* 0x000fc80000000000 */
[----:B------:R-:W-:Y:S01]  /*1310*/  FMUL R14, R17, 2 ;  /* 0x40000000110e7820 */ /* 0x000fe20000400000 */
[----:B------:R-:W-:-:S03]  /*1320*/  FADD R15, -R15, R17 ;  /* 0x000000110f0f7221 */ /* 0x000fc60000000100 */
[----:B------:R-:W1:Y:S01]  /*1330*/  FRND R19, R14 ;  /* 0x0000000e00137307 */ /* 0x000e620000201000 */
[----:B------:R-:W-:Y:S01]  /*1340*/  FADD R16, R16, -R15 ;  /* 0x8000000f10107221 */ /* 0x000fe20000000000 */
[----:B------:R-:W-:Y:S01]  /*1350*/  FFMA R17, R17, 2, -R14 ;  /* 0x4000000011117823 */ /* 0x000fe2000000080e */
[C---:B------:R-:W-:Y:S02]  /*1360*/  FSETP.GT.AND P2, PT, |R14|.reuse, 152, PT ;  /* 0x431800000e00780b */ /* 0x040fe40003f44200 */
[----:B------:R-:W-:Y:S01]  /*1370*/  FSETP.GEU.AND P3, PT, R14, RZ, PT ;  /* 0x000000ff0e00720b */ /* 0x000fe20003f6e000 */
[----:B------:R-:W-:Y:S02]  /*1380*/  FFMA R16, R16, 2, R17 ;  /* 0x4000000010107823 */ /* 0x000fe40000000011 */
[----:B------:R-:W2:Y:S01]  /*1390*/  F2I.NTZ R17, R14 ;  /* 0x0000000e00117305 */ /* 0x000ea20000203100 */
[----:B-1----:R-:W-:Y:S01]  /*13a0*/  FADD R15, R14, -R19 ;  /* 0x800000130e0f7221 */ /* 0x002fe20000000000 */
[----:B------:R-:W-:-:S02]  /*13b0*/  FSETP.GT.AND P1, PT, R19, RZ, PT ;  /* 0x000000ff1300720b */ /* 0x000fc40003f24000 */
[----:B------:R-:W-:Y:S01]  /*13c0*/  FSEL R19, RZ, +INF , !P3 ;  /* 0x7f800000ff137808 */ /* 0x000fe20005800000 */
[----:B------:R-:W-:-:S04]  /*13d0*/  FADD R15, R15, R16 ;  /* 0x000000100f0f7221 */ /* 0x000fc80000000000 */
[----:B------:R-:W-:-:S04]  /*13e0*/  FFMA R16, R15, R18, 0.0013391353422775864601 ;  /* 0x3aaf85ed0f107423 */ /* 0x000fc80000000012 */
[----:B------:R-:W-:-:S04]  /*13f0*/  FFMA R16, R15, R16, 0.0096188392490148544312 ;  /* 0x3c1d98560f107423 */ /* 0x000fc80000000010 */
[----:B------:R-:W-:-:S04]  /*1400*/  FFMA R16, R15, R16, 0.055503588169813156128 ;  /* 0x3d6357bb0f107423 */ /* 0x000fc80000000010 */
[----:B------:R-:W-:Y:S01]  /*1410*/  FFMA R18, R15, R16, 0.24022644758224487305 ;  /* 0x3e75fdec0f127423 */ /* 0x000fe20000000010 */
[----:B------:R-:W-:Y:S02]  /*1420*/  SEL R16, RZ, 0x83000000, P1 ;  /* 0x83000000ff107807 */ /* 0x000fe40000800000 */
[----:B------:R-:W-:Y:S01]  /*1430*/  FSETP.NEU.AND P1, PT, |R13|, +INF , PT ;  /* 0x7f8000000d00780b */ /* 0x000fe20003f2d200 */
[----:B------:R-:W-:Y:S01]  /*1440*/  FFMA R18, R15, R18, 0.69314718246459960938 ;  /* 0x3f3172180f127423 */ /* 0x000fe20000000012 */
[----:B--2---:R-:W-:Y:S02]  /*1450*/  LEA R17, R17, -R16, 0x17 ;  /* 0x8000001011117211 */ /* 0x004fe400078eb8ff */
[----:B------:R-:W-:Y:S01]  /*1460*/  IADD3 R16, PT, PT, R16, 0x7f000000, RZ ;  /* 0x7f00000010107810 */ /* 0x000fe20007ffe0ff */
[----:B------:R-:W-:-:S04]  /*1470*/  FFMA R15, R15, R18, 1 ;  /* 0x3f8000000f0f7423 */ /* 0x000fc80000000012 */
[----:B------:R-:W-:-:S04]  /*1480*/  FMUL R16, R16, R15 ;  /* 0x0000000f10107220 */ /* 0x000fc80000400000 */
[----:B------:R-:W-:Y:S01]  /*1490*/  @!P2 FMUL R19, R17, R16 ;  /* 0x000000101113a220 */ /* 0x000fe20000400000 */
[----:B------:R-:W-:Y:S06]  /*14a0*/  @P1 BRA P4, `(.L_x_13) ;  /* 0x0000000000101947 */ /* 0x000fec0002000000 */
[----:B------:R-:W-:-:S05]  /*14b0*/  FADD R13, R13, R13 ;  /* 0x0000000d0d0d7221 */ /* 0x000fca0000000000 */
[----:B------:R-:W-:Y:S01]  /*14c0*/  LOP3.LUT R19, R13, 0x7fffffff, RZ, 0xc0, !PT ;  /* 0x7fffffff0d137812 */ /* 0x000fe200078ec0ff */
[----:B------:R-:W-:Y:S06]  /*14d0*/  BRA `(.L_x_13) ;  /* 0x0000000000047947 */ /* 0x000fec0003800000 */
.L_x_14:
[----:B------:R-:W-:-:S07]  /*14e0*/  FADD R19, R13, 2 ;  /* 0x400000000d137421 */ /* 0x000fce0000000000 */
.L_x_13:
[----:B------:R-:W-:Y:S05]  /*14f0*/  BSYNC.RECONVERGENT B0 ;  /* 0x0000000000007941 */ /* 0x000fea0003800200 */
.L_x_12:
[----:B------:R-:W-:Y:S01]  /*1500*/  FADD R8, R19, R8 ;  /* 0x0000000813087221 */ /* 0x000fe20000000000 */
[----:B------:R-:W-:Y:S01]  /*1510*/  IADD3 R12, PT, PT, R12, 0x4, RZ ;  /* 0x000000040c0c7810 */ /* 0x000fe20007ffe0ff */
[----:B0-----:R-:W-:Y:S01]  /*1520*/  IMAD.WIDE.U32 R6, R9, 0x4, R6 ;  /* 0x0000000409067825 */ /* 0x001fe200078e0006 */
[----:B------:R-:W-:Y:S06]  /*1530*/  @P0 BRA `(.L_x_15) ;  /* 0xfffffff800bc0947 */ /* 0x000fec000383ffff */
.L_x_11:
[----:B------:R-:W0:Y:S01]  /*1540*/  LDCU UR4, c[0x0][0x3a8] ;  /* 0x00007500ff0477ac */ /* 0x000e220008000800 */
[----:B------:R-:W-:Y:S02]  /*1550*/  IADD3 R10, PT, PT, R10, 0x1, RZ ;  /* 0x000000010a0a7810 */ /* 0x000fe40007ffe0ff */
[----:B0-----:R-:W-:-:S13]  /*1560*/  FSETP.GEU.AND P0, PT, R8, UR4, PT ;  /* 0x0000000408007c0b */ /* 0x001fda000bf0e000 */
[----:B------:R-:W0:Y:S01]  /*1570*/  @!P0 LDC.64 R6, c[0x0][0x3a0] ;  /* 0x0000e800ff068b82 */ /* 0x000e220000000a00 */
[----:B------:R-:W-:Y:S02]  /*1580*/  @!P0 IADD3 R11, PT, PT, R4, R0, RZ ;  /* 0x00000000040b8210 */ /* 0x000fe40007ffe0ff */
[----:B------:R-:W-:-:S03]  /*1590*/  @!P0 IADD3 R0, PT, PT, R0, 0x1, RZ ;  /* 0x0000000100008810 */ /* 0x000fc60007ffe0ff */
[----:B0-----:R-:W-:-:S05]  /*15a0*/  @!P0 IMAD.WIDE R6, R11, 0x4, R6 ;  /* 0x000000040b068825 */ /* 0x001fca00078e0206 */
[----:B------:R0:W-:Y:S01]  /*15b0*/  @!P0 STG.E desc[UR8][R6.64], R3 ;  /* 0x0000000306008986 */ /* 0x0001e2000c101908 */
[----:B------:R-:W-:-:S04]  /*15c0*/  ISETP.GE.AND P0, PT, R0, R5, PT ;  /* 0x000000050000720c */ /* 0x000fc80003f06270 */
[----:B------:R-:W-:-:S13]  /*15d0*/  ISETP.GE.OR P0, PT, R10, R9, P0 ;  /* 0x000000090a00720c */ /* 0x000fda0000706670 */
[----:B0-----:R-:W-:Y:S05]  /*15e0*/  @P0 EXIT ;  /* 0x000000000000094d */ /* 0x001fea0003800000 */
[----:B------:R-:W-:Y:S05]  /*15f0*/  BRA `(.L_x_16) ;  /* 0xfffffff400347947 */ /* 0x000fea000383ffff */
.L_x_7:
[----:B------:R-:W4:Y:S01]  /*1600*/  LDCU UR4, c[0x0][0x3a8] ;  /* 0x00007500ff0477ac */ /* 0x000f220008000800 */
[----:B------:R-:W-:Y:S01]  /*1610*/  MOV R0, RZ ;  /* 0x000000ff00007202 */ /* 0x000fe20000000f00 */
[----:B------:R-:W0:Y:S01]  /*1620*/  LDCU UR5, c[0x0][0x38c] ;  /* 0x00007180ff0577ac */ /* 0x000e220008000800 */
[----:B----4-:R-:W-:Y:S01]  /*1630*/  FSETP.LT.AND P0, PT, RZ, UR4, PT ;  /* 0x00000004ff007c0b */ /* 0x010fe2000bf01000 */
[----:B------:R-:W-:-:S12]  /*1640*/  UMOV UR4, URZ ;  /* 0x000000ff00047c82 */ /* 0x000fd80008000000 */
[----:B0123--:R-:W0:Y:S02]  /*1650*/  @P0 LDC.64 R8, c[0x0][0x3a0] ;  /* 0x0000e800ff080b82 */ /* 0x00fe240000000a00 */
.L_x_17:
[----:B0-----:R-:W-:Y:S01]  /*1660*/  @P0 IADD3 R7, PT, PT, R4, R0, RZ ;  /* 0x0000000004070210 */ /* 0x001fe20007ffe0ff */
[----:B------:R-:W-:Y:S01]  /*1670*/  UIADD3 UR4, UPT, UPT, UR4, 0x1, URZ ;  /* 0x0000000104047890 */ /* 0x000fe2000fffe0ff */
[----:B------:R-:W-:-:S03]  /*1680*/  @P0 IADD3 R0, PT, PT, R0, 0x1, RZ ;  /* 0x0000000100000810 */ /* 0x000fc60007ffe0ff */
[----:B0-----:R-:W-:Y:S01]  /*1690*/  @P0 IMAD.WIDE R6, R7, 0x4, R8 ;  /* 0x0000000407060825 */ /* 0x001fe200078e0208 */
[----:B------:R-:W-:-:S04]  /*16a0*/  ISETP.GE.AND P1, PT, R0, R5, PT ;  /* 0x000000050000720c */ /* 0x000fc80003f26270 */
[----:B------:R0:W-:Y:S09]  /*16b0*/  @P0 STG.E desc[UR8][R6.64], R3 ;  /* 0x0000000306000986 */ /* 0x0001f2000c101908 */
[----:B------:R-:W-:Y:S05]  /*16c0*/  @P1 EXIT ;  /* 0x000000000000194d */ /* 0x000fea0003800000 */
[----:B------:R-:W-:-:S09]  /*16d0*/  UISETP.GE.AND UP0, UPT, UR4, UR5, UPT ;  /* 0x000000050400728c */ /* 0x000fd2000bf06270 */
[----:B------:R-:W-:Y:S05]  /*16e0*/  BRA.U !UP0, `(.L_x_17) ;  /* 0xfffffffd08dc7547 */ /* 0x000fea000b83ffff */
[----:B------:R-:W-:Y:S05]  /*16f0*/  EXIT ;  /* 0x000000000000794d */ /* 0x000fea0003800000 */
.L_x_18:
        /* <DEDUP_REMOVED lines=16> */
.L_x_34:


//--------------------- .text._Z15compute_degreesPfiiPif --------------------------
	.section	.text._Z15compute_degreesPfiiPif,"ax",@progbits
	.align	128
        .global         _Z15compute_degreesPfiiPif
        .type           _Z15compute_degreesPfiiPif,@function
        .size           _Z15compute_degreesPfiiPif,(.L_x_35 - _Z15compute_degreesPfiiPif)
        .other          _Z15compute_degreesPfiiPif,@"STO_CUDA_ENTRY STV_DEFAULT"
_Z15compute_degreesPfiiPif:
.text._Z15compute_degreesPfiiPif:
        /* <DEDUP_REMOVED lines=8> */
[----:B------:R-:W0:Y:S01]  /*0080*/  LDCU UR6, c[0x0][0x388] ;  /* 0x00007100ff0677ac */ /* 0x000e220008000800 */
[----:B------:R-:W1:Y:S01]  /*0090*/  LDCU.64 UR10, c[0x0][0x358] ;  /* 0x00006b00ff0a77ac */ /* 0x000e620008000a00 */
[----:B0-----:R-:W-:-:S09]  /*00a0*/  UISETP.GE.AND UP0, UPT, UR6, 0x1, UPT ;  /* 0x000000010600788c */ /* 0x001fd2000bf06270 */
[----:B-1----:R-:W-:Y:S05]  /*00b0*/  BRA.U !UP0, `(.L_x_19) ;  /* 0x0000000908407547 */ /* 0x002fea000b800000 */
        /* <DEDUP_REMOVED lines=11> */
.L_x_21:
[----:B0-----:R-:W0:Y:S01]  /*0170*/  LDC.64 R28, c[0x0][0x380] ;  /* 0x0000e000ff1c7b82 */ /* 0x001e220000000a00 */
[----:B------:R-:W-:-:S04]  /*0180*/  IMAD R7, R4, R2, R3 ;  /* 0x0000000204077224 */ /* 0x000fc800078e0203 */
[----:B0-----:R-:W-:-:S05]  /*0190*/  IMAD.WIDE R28, R7, 0x4, R28 ;  /* 0x00000004071c7825 */ /* 0x001fca00078e021c */
[----:B------:R-:W2:Y:S01]  /*01a0*/  LDG.E R7, desc[UR10][R28.64] ;  /* 0x0000000a1c077981 */ /* 0x000ea2000c1e1900 */
[----:B------:R-:W-:-:S05]  /*01b0*/  IMAD.WIDE R20, R2, 0x4, R28 ;  /* 0x0000000402147825 */ /* 0x000fca00078e021c */
[----:B------:R0:W3:Y:S01]  /*01c0*/  LDG.E R6, desc[UR10][R20.64] ;  /* 0x0000000a14067981 */ /* 0x0000e2000c1e1900 */
[----:B------:R-:W-:-:S04]  /*01d0*/  IMAD.WIDE R26, R2, 0x4, R20 ;  /* 0x00000004021a7825 */ /* 0x000fc800078e0214 */
[C---:B------:R-:W-:Y:S02]  /*01e0*/  IMAD.WIDE R22, R2.reuse, 0x4, R26 ;  /* 0x0000000402167825 */ /* 0x040fe400078e021a */
[----:B------:R-:W4:Y:S02]  /*01f0*/  LDG.E R26, desc[UR10][R26.64] ;  /* 0x0000000a1a1a7981 */ /* 0x000f24000c1e1900 */
[----:B------:R-:W-:-:S04]  /*0200*/  IMAD.WIDE R14, R2, 0x4, R22 ;  /* 0x00000004020e7825 */ /* 0x000fc800078e0216 */
[C---:B------:R-:W-:Y:S01]  /*0210*/  IMAD.WIDE R8, R2.reuse, 0x4, R14 ;  /* 0x0000000402087825 */ /* 0x040fe200078e020e */
[----:B------:R1:W5:Y:S04]  /*0220*/  LDG.E R27, desc[UR10][R22.64] ;  /* 0x0000000a161b7981 */ /* 0x000368000c1e1900 */
[----:B------:R-:W5:Y:S01]  /*0230*/  LDG.E R14, desc[UR10][R14.64] ;  /* 0x0000000a0e0e7981 */ /* 0x000f62000c1e1900 */
[----:B------:R-:W-:-:S04]  /*0240*/  IMAD.WIDE R10, R2, 0x4, R8 ;  /* 0x00000004020a7825 */ /* 0x000fc800078e0208 */
[C---:B------:R-:W-:Y:S02]  /*0250*/  IMAD.WIDE R16, R2.reuse, 0x4, R10 ;  /* 0x0000000402107825 */ /* 0x040fe400078e020a */
[----:B------:R-:W5:Y:S02]  /*0260*/  LDG.E R10, desc[UR10][R10.64] ;  /* 0x0000000a0a0a7981 */ /* 0x000f64000c1e1900 */
[C---:B------:R-:W-:Y:S02]  /*0270*/  IMAD.WIDE R12, R2.reuse, 0x4, R16 ;  /* 0x00000004020c7825 */ /* 0x040fe400078e0210 */
[----:B------:R1:W5:Y:S04]  /*0280*/  LDG.E R15, desc[UR10][R8.64] ;  /* 0x0000000a080f7981 */ /* 0x000368000c1e1900 */
[----:B------:R-:W5:Y:S01]  /*0290*/  LDG.E R16, desc[UR10][R16.64] ;  /* 0x0000000a10107981 */ /* 0x000f62000c1e1900 */
[----:B------:R-:W-:-:S03]  /*02a0*/  IMAD.WIDE R18, R2, 0x4, R12 ;  /* 0x0000000402127825 */ /* 0x000fc600078e020c */
[----:B------:R1:W5:Y:S01]  /*02b0*/  LDG.E R11, desc[UR10][R12.64] ;  /* 0x0000000a0c0b7981 */ /* 0x000362000c1e1900 */
[----:B0-----:R-:W-:-:S03]  /*02c0*/  IMAD.WIDE R20, R2, 0x4, R18 ;  /* 0x0000000402147825 */ /* 0x001fc600078e0212 */
[----:B------:R-:W5:Y:S01]  /*02d0*/  LDG.E R18, desc[UR10][R18.64] ;  /* 0x0000000a12127981 */ /* 0x000f62000c1e1900 */
[----:B-1----:R-:W-:-:S03]  /*02e0*/  IMAD.WIDE R22, R2, 0x4, R20 ;  /* 0x0000000402167825 */ /* 0x002fc600078e0214 */
[----:B------:R-:W5:Y:S01]  /*02f0*/  LDG.E R20, desc[UR10][R20.64] ;  /* 0x0000000a14147981 */ /* 0x000f62000c1e1900 */
[----:B------:R-:W-:-:S03]  /*0300*/  IMAD.WIDE R24, R2, 0x4, R22 ;  /* 0x0000000402187825 */ /* 0x000fc600078e0216 */
[----:B------:R-:W5:Y:S01]  /*0310*/  LDG.E R22, desc[UR10][R22.64] ;  /* 0x0000000a16167981 */ /* 0x000f62000c1e1900 */
[----:B------:R-:W-:-:S03]  /*0320*/  IMAD.WIDE R28, R2, 0x4, R24 ;  /* 0x00000004021c7825 */ /* 0x000fc600078e0218 */
[----:B------:R-:W5:Y:S01]  /*0330*/  LDG.E R24, desc[UR10][R24.64] ;  /* 0x0000000a18187981 */ /* 0x000f62000c1e1900 */
[----:B------:R-:W-:-:S03]  /*0340*/  IMAD.WIDE R8, R2, 0x4, R28 ;  /* 0x0000000402087825 */ /* 0x000fc600078e021c */
[----:B------:R-:W5:Y:S01]  /*0350*/  LDG.E R28, desc[UR10][R28.64] ;  /* 0x0000000a1c1c7981 */ /* 0x000f62000c1e1900 */
[----:B------:R-:W-:-:S03]  /*0360*/  IMAD.WIDE R12, R2, 0x4, R8 ;  /* 0x00000004020c7825 */ /* 0x000fc600078e0208 */
[----:B------:R-:W5:Y:S04]  /*0370*/  LDG.E R8, desc[UR10][R8.64] ;  /* 0x0000000a08087981 */ /* 0x000f68000c1e1900 */
[----:B------:R-:W5:Y:S01]  /*0380*/  LDG.E R12, desc[UR10][R12.64] ;  /* 0x0000000a0c0c7981 */ /* 0x000f62000c1e1900 */
[----:B------:R-:W-:-:S05]  /*0390*/  IMAD R17, R0, UR6, R4 ;  /* 0x0000000600117c24 */ /* 0x000fca000f8e0204 */
[----:B------:R-:W-:Y:S02]  /*03a0*/  LEA R17, R17, UR4, 0x2 ;  /* 0x0000000411117c11 */ /* 0x000fe4000f8e10ff */
[----:B------:R-:W-:-:S04]  /*03b0*/  IADD3 R4, PT, PT, R4, 0x10, RZ ;  /* 0x0000001004047810 */ /* 0x000fc80007ffe0ff */
[----:B------:R-:W-:Y:S01]  /*03c0*/  ISETP.NE.AND P0, PT, R4, R5, PT ;  /* 0x000000050400720c */ /* 0x000fe20003f05270 */
[----:B--2---:R0:W-:Y:S04]  /*03d0*/  STS [R17], R7 ;  /* 0x0000000711007388 */ /* 0x0041e80000000800 */
[----:B---3--:R0:W-:Y:S04]  /*03e0*/  STS [R17+0x4], R6 ;  /* 0x0000040611007388 */ /* 0x0081e80000000800 */
[----:B----4-:R0:W-:Y:S04]  /*03f0*/  STS [R17+0x8], R26 ;  /* 0x0000081a11007388 */ /* 0x0101e80000000800 */
[----:B-----5:R0:W-:Y:S04]  /*0400*/  STS [R17+0xc], R27 ;  /* 0x00000c1b11007388 */ /* 0x0201e80000000800 */
        /* <DEDUP_REMOVED lines=13> */
.L_x_20:
[----:B------:R-:W-:Y:S05]  /*04e0*/  BRA.U !UP2, `(.L_x_19) ;  /* 0x000000050a347547 */ /* 0x000fea000b800000 */
[----:B------:R-:W-:Y:S02]  /*04f0*/  UISETP.GE.U32.AND UP1, UPT, UR7, 0x8, UPT ;  /* 0x000000080700788c */ /* 0x000fe4000bf26070 */
[----:B------:R-:W-:-:S04]  /*0500*/  ULOP3.LUT UR8, UR6, 0x7, URZ, 0xc0, !UPT ;  /* 0x0000000706087892 */ /* 0x000fc8000f8ec0ff */
[----:B------:R-:W-:-:S03]  /*0510*/  UISETP.NE.AND UP2, UPT, UR8, URZ, UPT ;  /* 0x000000ff0800728c */ /* 0x000fc6000bf45270 */
[----:B------:R-:W-:Y:S08]  /*0520*/  BRA.U !UP1, `(.L_x_22) ;  /* 0x0000000109807547 */ /* 0x000ff0000b800000 */
[----:B0-----:R-:W0:Y:S01]  /*0530*/  LDC.64 R16, c[0x0][0x380] ;  /* 0x0000e000ff107b82 */ /* 0x001e220000000a00 */
[----:B------:R-:W-:-:S04]  /*0540*/  IMAD R7, R5, R2, R3 ;  /* 0x0000000205077224 */ /* 0x000fc800078e0203 */
[----:B0-----:R-:W-:-:S04]  /*0550*/  IMAD.WIDE R16, R7, 0x4, R16 ;  /* 0x0000000407107825 */ /* 0x001fc800078e0210 */
[C---:B------:R-:W-:Y:S02]  /*0560*/  IMAD.WIDE R18, R2.reuse, 0x4, R16 ;  /* 0x0000000402127825 */ /* 0x040fe400078e0210 */
[----:B------:R0:W2:Y:S02]  /*0570*/  LDG.E R16, desc[UR10][R16.64] ;  /* 0x0000000a10107981 */ /* 0x0000a4000c1e1900 */
[C---:B------:R-:W-:Y:S02]  /*0580*/  IMAD.WIDE R20, R2.reuse, 0x4, R18 ;  /* 0x0000000402147825 */ /* 0x040fe400078e0212 */
[----:B------:R-:W3:Y:S02]  /*0590*/  LDG.E R18, desc[UR10][R18.64] ;  /* 0x0000000a12127981 */ /* 0x000ee4000c1e1900 */
[C---:B------:R-:W-:Y:S02]  /*05a0*/  IMAD.WIDE R6, R2.reuse, 0x4, R20 ;  /* 0x0000000402067825 */ /* 0x040fe400078e0214 */
[----:B------:R-:W4:Y:S02]  /*05b0*/  LDG.E R20, desc[UR10][R20.64] ;  /* 0x0000000a14147981 */ /* 0x000f24000c1e1900 */
[----:B------:R-:W-:-:S02]  /*05c0*/  IMAD.WIDE R12, R2, 0x4, R6 ;  /* 0x00000004020c7825 */ /* 0x000fc400078e0206 */
[----:B------:R-:W5:Y:S02]  /*05d0*/  LDG.E R6, desc[UR10][R6.64] ;  /* 0x0000000a06067981 */ /* 0x000f64000c1e1900 */
[C---:B------:R-:W-:Y:S02]  /*05e0*/  IMAD.WIDE R10, R2.reuse, 0x4, R12 ;  /* 0x00000004020a7825 */ /* 0x040fe400078e020c */
[----:B------:R-:W5:Y:S02]  /*05f0*/  LDG.E R12, desc[UR10][R12.64] ;  /* 0x0000000a0c0c7981 */ /* 0x000f64000c1e1900 */
[C---:B------:R-:W-:Y:S02]  /*0600*/  IMAD.WIDE R8, R2.reuse, 0x4, R10 ;  /* 0x0000000402087825 */ /* 0x040fe400078e020a */
[----:B------:R-:W5:Y:S02]  /*0610*/  LDG.E R10, desc[UR10][R10.64] ;  /* 0x0000000a0a0a7981 */ /* 0x000f64000c1e1900 */
[----:B------:R-:W-:-:S02]  /*0620*/  IMAD.WIDE R14, R2, 0x4, R8 ;  /* 0x00000004020e7825 */ /* 0x000fc400078e0208 */
[----:B------:R-:W5:Y:S04]  /*0630*/  LDG.E R8, desc[UR10][R8.64] ;  /* 0x0000000a08087981 */ /* 0x000f68000c1e1900 */
[----:B------:R-:W5:Y:S01]  /*0640*/  LDG.E R14, desc[UR10][R14.64] ;  /* 0x0000000a0e0e7981 */ /* 0x000f62000c1e1900 */
[----:B------:R-:W1:Y:S01]  /*0650*/  S2UR UR5, SR_CgaCtaId ;  /* 0x00000000000579c3 */ /* 0x000e620000008800 */
[----:B------:R-:W-:Y:S01]  /*0660*/  UMOV UR4, 0x400 ;  /* 0x0000040000047882 */ /* 0x000fe20000000000 */
[----:B------:R-:W-:Y:S01]  /*0670*/  IMAD R4, R0, UR6, R5 ;  /* 0x0000000600047c24 */ /* 0x000fe2000f8e0205 */
[----:B-1----:R-:W-:-:S06]  /*0680*/  ULEA UR4, UR5, UR4, 0x18 ;  /* 0x0000000405047291 */ /* 0x002fcc000f8ec0ff */
[----:B0-----:R-:W-:Y:S02]  /*0690*/  LEA R17, R4, UR4, 0x2 ;  /* 0x0000000404117c11 */ /* 0x001fe4000f8e10ff */
[----:B------:R-:W-:-:S03]  /*06a0*/  IADD3 R5, PT, PT, R5, 0x8, RZ ;  /* 0x0000000805057810 */ /* 0x000fc60007ffe0ff */
[----:B--2---:R1:W-:Y:S04]  /*06b0*/  STS [R17], R16 ;  /* 0x0000001011007388 */ /* 0x0043e80000000800 */
[----:B---3--:R1:W-:Y:S04]  /*06c0*/  STS [R17+0x4], R18 ;  /* 0x0000041211007388 */ /* 0x0083e80000000800 */
[----:B----4-:R1:W-:Y:S04]  /*06d0*/  STS [R17+0x8], R20 ;  /* 0x0000081411007388 */ /* 0x0103e80000000800 */
[----:B-----5:R1:W-:Y:S04]  /*06e0*/  STS [R17+0xc], R6 ;  /* 0x00000c0611007388 */ /* 0x0203e80000000800 */
[----:B------:R1:W-:Y:S04]  /*06f0*/  STS [R17+0x10], R12 ;  /* 0x0000100c11007388 */ /* 0x0003e80000000800 */
[----:B------:R1:W-:Y:S04]  /*0700*/  STS [R17+0x14], R10 ;  /* 0x0000140a11007388 */ /* 0x0003e80000000800 */
[----:B------:R1:W-:Y:S04]  /*0710*/  STS [R17+0x18], R8 ;  /* 0x0000180811007388 */ /* 0x0003e80000000800 */
[----:B------:R1:W-:Y:S02]  /*0720*/  STS [R17+0x1c], R14 ;  /* 0x00001c0e11007388 */ /* 0x0003e40000000800 */
.L_x_22:
        /* <DEDUP_REMOVED lines=14> */
[----:B------:R-:W5:Y:S01]  /*0810*/  LDG.E R12, desc[UR10][R12.64] ;  /* 0x0000000a0c0c7981 */ /* 0x000f62000c1e1900 */
        /* <DEDUP_REMOVED lines=9> */
[----:B-----5:R2:W-:Y:S02]  /*08b0*/  STS [R15+0xc], R12 ;  /* 0x00000c0c0f007388 */ /* 0x0205e40000000800 */
.L_x_23:
[----:B------:R-:W-:Y:S05]  /*08c0*/  BRA.U !UP2, `(.L_x_19) ;  /* 0x000000010a3c7547 */ /* 0x000fea000b800000 */
[----:B------:R-:W3:Y:S01]  /*08d0*/  S2UR UR5, SR_CgaCtaId ;  /* 0x00000000000579c3 */ /* 0x000ee20000008800 */
[----:B------:R-:W-:-:S07]  /*08e0*/  UMOV UR4, 0x400 ;  /* 0x0000040000047882 */ /* 0x000fce0000000000 */
[----:B012---:R-:W0:Y:S01]  /*08f0*/  LDC.64 R8, c[0x0][0x380] ;  /* 0x0000e000ff087b82 */ /* 0x007e220000000a00 */
[----:B---3--:R-:W-:-:S03]  /*0900*/  ULEA UR5, UR5, UR4, 0x18 ;  /* 0x0000000405057291 */ /* 0x008fc6000f8ec0ff */
[----:B------:R-:W-:-:S09]  /*0910*/  UMOV UR4, URZ ;  /* 0x000000ff00047c82 */ /* 0x000fd20008000000 */
.L_x_24:
        /* <DEDUP_REMOVED lines=10> */
.L_x_19:
[----:B------:R-:W-:Y:S01]  /*09c0*/  ISETP.GE.AND P0, PT, R2, 0x1, PT ;  /* 0x000000010200780c */ /* 0x000fe20003f06270 */
[----:B0123--:R-:W-:-:S12]  /*09d0*/  HFMA2 R6, -RZ, RZ, 0, 0 ;  /* 0x00000000ff067431 */ /* 0x00ffd800000001ff */
[----:B------:R-:W-:Y:S05]  /*09e0*/  @!P0 BRA `(.L_x_25) ;  /* 0x0000000400b88947 */ /* 0x000fea0003800000 */
[----:B------:R-:W-:Y:S05]  /*09f0*/  BRA.U !UP0, `(.L_x_26) ;  /* 0x0000000508a87547 */ /* 0x000fea000b800000 */
[----:B------:R-:W0:Y:S01]  /*0a00*/  S2UR UR5, SR_CgaCtaId ;  /* 0x00000000000579c3 */ /* 0x000e220000008800 */
[----:B------:R-:W-:Y:S01]  /*0a10*/  UMOV UR4, 0x400 ;  /* 0x0000040000047882 */ /* 0x000fe20000000000 */
[----:B------:R-:W-:Y:S01]  /*0a20*/  IMAD R0, R0, UR6, RZ ;  /* 0x0000000600007c24 */ /* 0x000fe2000f8e02ff */
[----:B------:R-:W-:Y:S01]  /*0a30*/  MOV R6, RZ ;  /* 0x000000ff00067202 */ /* 0x000fe20000000f00 */
[----:B------:R-:W-:Y:S02]  /*0a40*/  UIADD3 UR8, UPT, UPT, -UR6, URZ, URZ ;  /* 0x000000ff06087290 */ /* 0x000fe4000fffe1ff */
[----:B0-----:R-:W-:-:S06]  /*0a50*/  ULEA UR4, UR5, UR4, 0x18 ;  /* 0x0000000405047291 */ /* 0x001fcc000f8ec0ff */
[----:B------:R-:W-:Y:S01]  /*0a60*/  LEA R0, R0, UR4, 0x2 ;  /* 0x0000000400007c11 */ /* 0x000fe2000f8e10ff */
[----:B------:R-:W-:-:S06]  /*0a70*/  UMOV UR4, URZ ;  /* 0x000000ff00047c82 */ /* 0x000fcc0008000000 */
.L_x_31:
[----:B------:R-:W0:Y:S01]  /*0a80*/  LDCU.64 UR6, c[0x0][0x380] ;  /* 0x00007000ff0677ac */ /* 0x000e220008000a00 */
[----:B------:R-:W1:Y:S01]  /*0a90*/  LDC R7, c[0x0][0x38c] ;  /* 0x0000e300ff077b82 */ /* 0x000e620000000800 */
[----:B------:R-:W-:Y:S01]  /*0aa0*/  HFMA2 R2, -RZ, RZ, 0, 0 ;  /* 0x00000000ff027431 */ /* 0x000fe200000001ff */
[----:B------:R-:W-:Y:S01]  /*0ab0*/  MOV R8, R0 ;  /* 0x0000000000087202 */ /* 0x000fe20000000f00 */
[----:B------:R-:W-:Y:S01]  /*0ac0*/  UMOV UR5, UR8 ;  /* 0x0000000800057c82 */ /* 0x000fe20008000000 */
[----:B0-----:R-:W-:-:S06]  /*0ad0*/  UIMAD.WIDE.U32 UR6, UR4, 0x4, UR6 ;  /* 0x00000004040678a5 */ /* 0x001fcc000f8e0006 */
[----:B------:R-:W-:Y:S02]  /*0ae0*/  MOV R4, UR6 ;  /* 0x0000000600047c02 */ /* 0x000fe40008000f00 */
[----:B------:R-:W-:-:S07]  /*0af0*/  MOV R5, UR7 ;  /* 0x0000000700057c02 */ /* 0x000fce0008000f00 */
.L_x_30:
[----:B------:R-:W2:Y:S01]  /*0b00*/  LDG.E R10, desc[UR10][R4.64] ;  /* 0x0000000a040a7981 */ /* 0x000ea2000c1e1900 */
[----:B------:R-:W-:Y:S01]  /*0b10*/  UIADD3 UR5, UPT, UPT, UR5, 0x1, URZ ;  /* 0x0000000105057890 */ /* 0x000fe2000fffe0ff */
[----:B------:R-:W-:Y:S01]  /*0b20*/  BSSY.RECONVERGENT B0, `(.L_x_27) ;  /* 0x000004a000007945 */ /* 0x000fe20003800200 */
[----:B------:R-:W-:Y:S01]  /*0b30*/  MOV R11, 0x3f800000 ;  /* 0x3f800000000b7802 */ /* 0x000fe20000000f00 */
[----:B------:R-:W2:Y:S01]  /*0b40*/  LDS R9, [R8] ;  /* 0x0000000008097984 */ /* 0x000ea20000000800 */
[----:B------:R-:W-:Y:S01]  /*0b50*/  UISETP.NE.AND UP0, UPT, UR5, URZ, UPT ;  /* 0x000000ff0500728c */ /* 0x000fe2000bf05270 */
[----:B--2---:R-:W-:-:S05]  /*0b60*/  FADD R9, R9, -R10 ;  /* 0x8000000a09097221 */ /* 0x004fca0000000000 */
        /* <DEDUP_REMOVED lines=8> */
[----:B------:R-:W-:Y:S02]  /*0bf0*/  FSEL R10, R10, |R9|, !P0 ;  /* 0x400000090a0a7208 */ /* 0x000fe40004000000 */
[----:B------:R-:W-:Y:S02]  /*0c00*/  FSEL R12, RZ, -24, P0 ;  /* 0xc1c00000ff0c7808 */ /* 0x000fe40000000000 */
[----:B------:R-:W-:-:S04]  /*0c10*/  IADD3 R11, PT, PT, R10, -0x3f3504f3, RZ ;  /* 0xc0cafb0d0a0b7810 */ /* 0x000fc80007ffe0ff */
[----:B------:R-:W-:-:S04]  /*0c20*/  LOP3.LUT R11, R11, 0xff800000, RZ, 0xc0, !PT ;  /* 0xff8000000b0b7812 */ /* 0x000fc800078ec0ff */
[-C--:B------:R-:W-:Y:S02]  /*0c30*/  IADD3 R10, PT, PT, R10, -R11.reuse, RZ ;  /* 0x8000000b0a0a7210 */ /* 0x080fe40007ffe0ff */
[----:B------:R-:W-:-:S03]  /*0c40*/  I2FP.F32.S32 R11, R11 ;  /* 0x0000000b000b7245 */ /* 0x000fc60000201400 */
[C---:B------:R-:W-:Y:S01]  /*0c50*/  FADD R14, R10.reuse, 1 ;  /* 0x3f8000000a0e7421 */ /* 0x040fe20000000000 */
[----:B------:R-:W-:-:S04]  /*0c60*/  FADD R15, R10, -1 ;  /* 0xbf8000000a0f7421 */ /* 0x000fc80000000000 */
[----:B------:R-:W-:Y:S01]  /*0c70*/  FADD R13, R15, R15 ;  /* 0x0000000f0f0d7221 */ /* 0x000fe20000000000 */
[----:B------:R-:W0:Y:S03]  /*0c80*/  MUFU.RCP R14, R14 ;  /* 0x0000000e000e7308 */ /* 0x000e260000001000 */
[----:B0-----:R-:W-:Y:S01]  /*0c90*/  FMUL R10, R14, R13 ;  /* 0x0000000d0e0a7220 */ /* 0x001fe20000400000 */
[----:B------:R-:W-:-:S03]  /*0ca0*/  FFMA R13, R11, 1.1920928955078125e-07, R12 ;  /* 0x340000000b0d7823 */ /* 0x000fc6000000000c */
        /* <DEDUP_REMOVED lines=16> */
[----:B------:R-:W-:-:S03]  /*0db0*/  MOV R15, 0x391fcb8e ;  /* 0x391fcb8e000f7802 */ /* 0x000fc60000000f00 */
[----:B------:R-:W-:-:S04]  /*0dc0*/  FFMA R12, R10, R17, R12 ;  /* 0x000000110a0c7223 */ /* 0x000fc8000000000c */
[----:B------:R-:W-:-:S04]  /*0dd0*/  FADD R10, R11, R12 ;  /* 0x0000000c0b0a7221 */ /* 0x000fc80000000000 */
[----:B------:R-:W-:Y:S01]  /*0de0*/  FMUL R13, R10, 2 ;  /* 0x400000000a0d7820 */ /* 0x000fe20000400000 */
[----:B------:R-:W-:-:S03]  /*0df0*/  FADD R11, -R11, R10 ;  /* 0x0000000a0b0b7221 */ /* 0x000fc60000000100 */
[----:B------:R-:W0:Y:S01]  /*0e00*/  FRND R14, R13 ;  /* 0x0000000d000e7307 */ /* 0x000e220000201000 */
[----:B------:R-:W-:Y:S01]  /*0e10*/  FADD R11, R12, -R11 ;  /* 0x8000000b0c0b7221 */ /* 0x000fe20000000000 */
[----:B------:R-:W-:Y:S01]  /*0e20*/  FFMA R10, R10, 2, -R13 ;  /* 0x400000000a0a7823 */ /* 0x000fe2000000080d */
[C---:B------:R-:W-:Y:S02]  /*0e30*/  FSETP.GT.AND P1, PT, |R13|.reuse, 152, PT ;  /* 0x431800000d00780b */ /* 0x040fe40003f24200 */
[----:B------:R-:W-:Y:S01]  /*0e40*/  FSETP.GEU.AND P2, PT, R13, RZ, PT ;  /* 0x000000ff0d00720b */ /* 0x000fe20003f4e000 */
[----:B------:R-:W-:Y:S02]  /*0e50*/  FFMA R11, R11, 2, R10 ;  /* 0x400000000b0b7823 */ /* 0x000fe4000000000a */
[----:B------:R-:W2:Y:S01]  /*0e60*/  F2I.NTZ R12, R13 ;  /* 0x0000000d000c7305 */ /* 0x000ea20000203100 */
        /* <DEDUP_REMOVED lines=10> */
[----:B------:R-:W-:Y:S02]  /*0f10*/  IADD3 R14, PT, PT, R11, 0x7f000000, RZ ;  /* 0x7f0000000b0e7810 */ /* 0x000fe40007ffe0ff */
[----:B--2---:R-:W-:Y:S01]  /*0f20*/  LEA R12, R12, -R11, 0x17 ;  /* 0x8000000b0c0c7211 */ /* 0x004fe200078eb8ff */
        /* <DEDUP_REMOVED lines=8> */
.L_x_29:
[----:B------:R-:W-:-:S07]  /*0fb0*/  FADD R11, R9, 2 ;  /* 0x40000000090b7421 */ /* 0x000fce0000000000 */
.L_x_28:
[----:B------:R-:W-:Y:S05]  /*0fc0*/  BSYNC.RECONVERGENT B0 ;  /* 0x0000000000007941 */ /* 0x000fea0003800200 */
.L_x_27:
[----:B------:R-:W-:Y:S01]  /*0fd0*/  FADD R2, R11, R2 ;  /* 0x000000020b027221 */ /* 0x000fe20000000000 */
[----:B-1----:R-:W-:Y:S01]  /*0fe0*/  IMAD.WIDE.U32 R4, R7, 0x4, R4 ;  /* 0x0000000407047825 */ /* 0x002fe200078e0004 */
[----:B------:R-:W-:Y:S01]  /*0ff0*/  IADD3 R8, PT, PT, R8, 0x4, RZ ;  /* 0x0000000408087810 */ /* 0x000fe20007ffe0ff */
[----:B------:R-:W-:Y:S06]  /*1000*/  BRA.U UP0, `(.L_x_30) ;  /* 0xfffffff900bc7547 */ /* 0x000fec000b83ffff */
[----:B------:R-:W0:Y:S01]  /*1010*/  LDCU UR5, c[0x0][0x398] ;  /* 0x00007300ff0577ac */ /* 0x000e220008000800 */
[----:B------:R-:W-:-:S06]  /*1020*/  UIADD3 UR4, UPT, UPT, UR4, 0x1, URZ ;  /* 0x0000000104047890 */ /* 0x000fcc000fffe0ff */
[----:B------:R-:W-:Y:S02]  /*1030*/  ISETP.NE.AND P1, PT, R7, UR4, PT ;  /* 0x0000000407007c0c */ /* 0x000fe4000bf25270 */
[----:B0-----:R-:W-:Y:S02]  /*1040*/  FSETP.GEU.AND P0, PT, R2, UR5, PT ;  /* 0x0000000502007c0b */ /* 0x001fe4000bf0e000 */
[----:B------:R-:W-:-:S11]  /*1050*/  IADD3 R2, PT, PT, R6, 0x1, RZ ;  /* 0x0000000106027810 */ /* 0x000fd60007ffe0ff */
[----:B------:R-:W-:-:S04]  /*1060*/  @P0 IADD3 R2, PT, PT, R6, RZ, RZ ;  /* 0x000000ff06020210 */ /* 0x000fc80007ffe0ff */
[----:B------:R-:W-:Y:S01]  /*1070*/  MOV R6, R2 ;  /* 0x0000000200067202 */ /* 0x000fe20000000f00 */
[----:B------:R-:W-:Y:S06]  /*1080*/  @!P1 BRA `(.L_x_25) ;  /* 0x0000000000109947 */ /* 0x000fec0003800000 */
[----:B------:R-:W-:Y:S05]  /*1090*/  BRA `(.L_x_31) ;  /* 0xfffffff800787947 */ /* 0x000fea000383ffff */
.L_x_26:
[----:B------:R-:W0:Y:S02]  /*10a0*/  LDCU UR4, c[0x0][0x398] ;  /* 0x00007300ff0477ac */ /* 0x000e240008000800 */
[----:B0-----:R-:W-:-:S04]  /*10b0*/  FSETP.LT.AND P0, PT, RZ, UR4, PT ;  /* 0x00000004ff007c0b */ /* 0x001fc8000bf01000 */
[----:B------:R-:W-:-:S09]  /*10c0*/  SEL R6, R2, RZ, P0 ;  /* 0x000000ff02067207 */ /* 0x000fd20000000000 */
.L_x_25:
[----:B------:R-:W0:Y:S02]  /*10d0*/  LDC.64 R4, c[0x0][0x390] ;  /* 0x0000e400ff047b82 */ /* 0x000e240000000a00 */
[----:B0-----:R-:W-:-:S05]  /*10e0*/  IMAD.WIDE R2, R3, 0x4, R4 ;  /* 0x0000000403027825 */ /* 0x001fca00078e0204 */
[----:B------:R-:W-:Y:S01]  /*10f0*/  STG.E desc[UR10][R2.64], R6 ;  /* 0x0000000602007986 */ /* 0x000fe2000c10190a */
[----:B------:R-:W-:Y:S05]  /*1100*/  EXIT ;  /* 0x000000000000794d */ /* 0x000fea0003800000 */
.L_x_32:
        /* <DEDUP_REMOVED lines=15> */
.L_x_35:


//--------------------- .nv.shared._ZN3cub18CUB_300001_SM_10006detail11EmptyKernelIvEEvv --------------------------
	.section	.nv.shared._ZN3cub18CUB_300001_SM_10006detail11EmptyKernelIvEEvv,"aw",@nobits
	.sectionflags	@""
	.align	16
	.zero		1024


//--------------------- .nv.shared.reserved.0     --------------------------
	.section	.nv.shared.reserved.0,"aw",@nobits
	.weak		__nv_reservedSMEM_offset_0_alias
	.size		__nv_reservedSMEM_offset_0_alias, 0, 64
	.other		__nv_reservedSMEM_offset_0_alias,@"STO_CUDA_RESERVED_SHARED STV_DEFAULT"
__nv_reservedSMEM_offset_0_alias:
	.zero		0
	.zero		64


//--------------------- .nv.global                --------------------------
	.section	.nv.global,"aw",@nobits
.nv.global:
	.type		_ZN34_INTERNAL_e09bede4_4_k_cu_b13a37856thrust24THRUST_300001_SM_1000_NS3seqE,@object
	.size		_ZN34_INTERNAL_e09bede4_4_k_cu_b13a37856thrust24THRUST_300001_SM_1000_NS3seqE,(_ZN34_INTERNAL_e09bede4_4_k_cu_b13a37854cuda3std3__48in_placeE - _ZN34_INTERNAL_e09bede4_4_k_cu_b13a37856thrust24THRUST_300001_SM_1000_NS3seqE)
_ZN34_INTERNAL_e09bede4_4_k_cu_b13a37856thrust24THRUST_300001_SM_1000_NS3seqE:
	.zero		1
	.type		_ZN34_INTERNAL_e09bede4_4_k_cu_b13a37854cuda3std3__48in_placeE,@object
	.size		_ZN34_INTERNAL_e09bede4_4_k_cu_b13a37854cuda3std3__48in_placeE,(_ZN34_INTERNAL_e09bede4_4_k_cu_b13a37854cuda3std6ranges3__45__cpo4sizeE - _ZN34_INTERNAL_e09bede4_4_k_cu_b13a37854cuda3std3__48in_placeE)
_ZN34_INTERNAL_e09bede4_4_k_cu_b13a37854cuda3std3__48in_placeE:
	.zero		1
	.type		_ZN34_INTERNAL_e09bede4_4_k_cu_b13a37854cuda3std6ranges3__45__cpo4sizeE,@object
	.size		_ZN34_INTERNAL_e09bede4_4_k_cu_b13a37854cuda3std6ranges3__45__cpo4sizeE,(_ZN34_INTERNAL_e09bede4_4_k_cu_b13a37856thrust24THRUST_300001_SM_1000_NS12placeholders2_3E - _ZN34_INTERNAL_e09bede4_4_k_cu_b13a37854cuda3std6ranges3__45__cpo4sizeE)
_ZN34_INTERNAL_e09bede4_4_k_cu_b13a37854cuda3std6ranges3__45__cpo4sizeE:
	.zero		1
	.type		_ZN34_INTERNAL_e09bede4_4_k_cu_b13a37856thrust24THRUST_300001_SM_1000_NS12placeholders2_3E,@object
	.size		_ZN34_INTERNAL_e09bede4_4_k_cu_b13a37856thrust24THRUST_300001_SM_1000_NS12placeholders2_3E,(_ZN34_INTERNAL_e09bede4_4_k_cu_b13a37854cuda3std3__45__cpo6cbeginE - _ZN34_INTERNAL_e09bede4_4_k_cu_b13a37856thrust24THRUST_300001_SM_1000_NS12placeholders2_3E)
_ZN34_INTERNAL_e09bede4_4_k_cu_b13a37856thrust24THRUST_300001_SM_1000_NS12placeholders2_3E:
	.zero		1
	.type		_ZN34_INTERNAL_e09bede4_4_k_cu_b13a37854cuda3std3__45__cpo6cbeginE,@object
	.size		_ZN34_INTERNAL_e09bede4_4_k_cu_b13a37854cuda3std3__45__cpo6cbeginE,(_ZN34_INTERNAL_e09bede4_4_k_cu_b13a37854cuda3std6ranges3__45__cpo6cbeginE - _ZN34_INTERNAL_e09bede4_4_k_cu_b13a37854cuda3std3__45__cpo6cbeginE)
_ZN34_INTERNAL_e09bede4_4_k_cu_b13a37854cuda3std3__45__cpo6cbeginE:
	.zero		1
	.type		_ZN34_INTERNAL_e09bede4_4_k_cu_b13a37854cuda3std6ranges3__45__cpo6cbeginE,@object
	.size		_ZN34_INTERNAL_e09bede4_4_k_cu_b13a37854cuda3std6ranges3__45__cpo6cbeginE,(_ZN34_INTERNAL_e09bede4_4_k_cu_b13a37856thrust24THRUST_300001_SM_1000_NS12placeholders2_7E - _ZN34_INTERNAL_e09bede4_4_k_cu_b13a37854cuda3std6ranges3__45__cpo6cbeginE)
_ZN34_INTERNAL_e09bede4_4_k_cu_b13a37854cuda3std6ranges3__45__cpo6cbeginE:
	.zero		1
	.type		_ZN34_INTERNAL_e09bede4_4_k_cu_b13a37856thrust24THRUST_300001_SM_1000_NS12placeholders2_7E,@object
	.size		_ZN34_INTERNAL_e09bede4_4_k_cu_b13a37856thrust24THRUST_300001_SM_1000_NS12placeholders2_7E,(_ZN34_INTERNAL_e09bede4_4_k_cu_b13a37854cuda3std3__45__cpo7crbeginE - _ZN34_INTERNAL_e09bede4_4_k_cu_b13a37856thrust24THRUST_300001_SM_1000_NS12placeholders2_7E)
_ZN34_INTERNAL_e09bede4_4_k_cu_b13a37856thrust24THRUST_300001_SM_1000_NS12placeholders2_7E:
	.zero		1
	.type		_ZN34_INTERNAL_e09bede4_4_k_cu_b13a37854cuda3std3__45__cpo7crbeginE,@object
	.size		_ZN34_INTERNAL_e09bede4_4_k_cu_b13a37854cuda3std3__45__cpo7crbeginE,(_ZN34_INTERNAL_e09bede4_4_k_cu_b13a37854cuda3std6ranges3__45__cpo4nextE - _ZN34_INTERNAL_e09bede4_4_k_cu_b13a37854cuda3std3__45__cpo7crbeginE)
_ZN34_INTERNAL_e09bede4_4_k_cu_b13a37854cuda3std3__45__cpo7crbeginE:
	.zero		1
	.type		_ZN34_INTERNAL_e09bede4_4_k_cu_b13a37854cuda3std6ranges3__45__cpo4nextE,@object
	.size		_ZN34_INTERNAL_e09bede4_4_k_cu_b13a37854cuda3std6ranges3__45__cpo4nextE,(_ZN34_INTERNAL_e09bede4_4_k_cu_b13a37854cuda3std6ranges3__45__cpo4swapE - _ZN34_INTERNAL_e09bede4_4_k_cu_b13a37854cuda3std6ranges3__45__cpo4nextE)
_ZN34_INTERNAL_e09bede4_4_k_cu_b13a37854cuda3std6ranges3__45__cpo4nextE:
	.zero		1
	.type		_ZN34_INTERNAL_e09bede4_4_k_cu_b13a37854cuda3std6ranges3__45__cpo4swapE,@object
	.size		_ZN34_INTERNAL_e09bede4_4_k_cu_b13a37854cuda3std6ranges3__45__cpo4swapE,(_ZN34_INTERNAL_e09bede4_4_k_cu_b13a37856thrust24THRUST_300001_SM_1000_NS8cuda_cub10par_nosyncE - _ZN34_INTERNAL_e09bede4_4_k_cu_b13a37854cuda3std6ranges3__45__cpo4swapE)
_ZN34_INTERNAL_e09bede4_4_k_cu_b13a37854cuda3std6ranges3__45__cpo4swapE:
	.zero		1
	.type		_ZN34_INTERNAL_e09bede4_4_k_cu_b13a37856thrust24THRUST_300001_SM_1000_NS8cuda_cub10par_nosyncE,@object
	.size		_ZN34_INTERNAL_e09bede4_4_k_cu_b13a37856thrust24THRUST_300001_SM_1000_NS8cuda_cub10par_nosyncE,(_ZN34_INTERNAL_e09bede4_4_k_cu_b13a37856thrust24THRUST_300001_SM_1000_NS12placeholders2_9E - _ZN34_INTERNAL_e09bede4_4_k_cu_b13a37856thrust24THRUST_300001_SM_1000_NS8cuda_cub10par_nosyncE)
_ZN34_INTERNAL_e09bede4_4_k_cu_b13a37856thrust24THRUST_300001_SM_1000_NS8cuda_cub10par_nosyncE:
	.zero		1
	.type		_ZN34_INTERNAL_e09bede4_4_k_cu_b13a37856thrust24THRUST_300001_SM_1000_NS12placeholders2_9E,@object
	.size		_ZN34_INTERNAL_e09bede4_4_k_cu_b13a37856thrust24THRUST_300001_SM_1000_NS12placeholders2_9E,(_ZN34_INTERNAL_e09bede4_4_k_cu_b13a37854cuda3std3__436_GLOBAL__N__e09bede4_4_k_cu_b13a37856ignoreE - _ZN34_INTERNAL_e09bede4_4_k_cu_b13a37856thrust24THRUST_300001_SM_1000_NS12placeholders2_9E)
_ZN34_INTERNAL_e09bede4_4_k_cu_b13a37856thrust24THRUST_300001_SM_1000_NS12placeholders2_9E:
	.zero		1
	.type		_ZN34_INTERNAL_e09bede4_4_k_cu_b13a37854cuda3std3__436_GLOBAL__N__e09bede4_4_k_cu_b13a37856ignoreE,@object
	.size		_ZN34_INTERNAL_e09bede4_4_k_cu_b13a37854cuda3std3__436_GLOBAL__N__e09bede4_4_k_cu_b13a37856ignoreE,(_ZN34_INTERNAL_e09bede4_4_k_cu_b13a37854cuda3std6ranges3__45__cpo4dataE - _ZN34_INTERNAL_e09bede4_4_k_cu_b13a37854cuda3std3__436_GLOBAL__N__e09bede4_4_k_cu_b13a37856ignoreE)
_ZN34_INTERNAL_e09bede4_4_k_cu_b13a37854cuda3std3__436_GLOBAL__N__e09bede4_4_k_cu_b13a37856ignoreE:
	.zero		1
	.type		_ZN34_INTERNAL_e09bede4_4_k_cu_b13a37854cuda3std6ranges3__45__cpo4dataE,@object
	.size		_ZN34_INTERNAL_e09bede4_4_k_cu_b13a37854cuda3std6ranges3__45__cpo4dataE,(_ZN34_INTERNAL_e09bede4_4_k_cu_b13a37856thrust24THRUST_300001_SM_1000_NS12placeholders2_1E - _ZN34_INTERNAL_e09bede4_4_k_cu_b13a37854cuda3std6ranges3__45__cpo4dataE)
_ZN34_INTERNAL_e09bede4_4_k_cu_b13a37854cuda3std6ranges3__45__cpo4dataE:
	.zero		1
	.type		_ZN34_INTERNAL_e09bede4_4_k_cu_b13a37856thrust24THRUST_300001_SM_1000_NS12placeholders2_1E,@object
	.size		_ZN34_INTERNAL_e09bede4_4_k_cu_b13a37856thrust24THRUST_300001_SM_1000_NS12placeholders2_1E,(_ZN34_INTERNAL_e09bede4_4_k_cu_b13a37854cuda3std3__45__cpo5beginE - _ZN34_INTERNAL_e09bede4_4_k_cu_b13a37856thrust24THRUST_300001_SM_1000_NS12placeholders2_1E)
_ZN34_INTERNAL_e09bede4_4_k_cu_b13a37856thrust24THRUST_300001_SM_1000_NS12placeholders2_1E:
	.zero		1
	.type		_ZN34_INTERNAL_e09bede4_4_k_cu_b13a37854cuda3std3__45__cpo5beginE,@object
	.size		_ZN34_INTERNAL_e09bede4_4_k_cu_b13a37854cuda3std3__45__cpo5beginE,(_ZN34_INTERNAL_e09bede4_4_k_cu_b13a37854cuda3std6ranges3__45__cpo5beginE - _ZN34_INTERNAL_e09bede4_4_k_cu_b13a37854cuda3std3__45__cpo5beginE)
_ZN34_INTERNAL_e09bede4_4_k_cu_b13a37854cuda3std3__45__cpo5beginE:
	.zero		1
	.type		_ZN34_INTERNAL_e09bede4_4_k_cu_b13a37854cuda3std6ranges3__45__cpo5beginE,@object
	.size		_ZN34_INTERNAL_e09bede4_4_k_cu_b13a37854cuda3std6ranges3__45__cpo5beginE,(_ZN34_INTERNAL_e09bede4_4_k_cu_b13a37856thrust24THRUST_300001_SM_1000_NS12placeholders2_5E - _ZN34_INTERNAL_e09bede4_4_k_cu_b13a37854cuda3std6ranges3__45__cpo5beginE)
_ZN34_INTERNAL_e09bede4_4_k_cu_b13a37854cuda3std6ranges3__45__cpo5beginE:
	.zero		1
	.type		_ZN34_INTERNAL_e09bede4_4_k_cu_b13a37856thrust24THRUST_300001_SM_1000_NS12placeholders2_5E,@object
	.size		_ZN34_INTERNAL_e09bede4_4_k_cu_b13a37856thrust24THRUST_300001_SM_1000_NS12placeholders2_5E,(_ZN34_INTERNAL_e09bede4_4_k_cu_b13a37854cuda3std3__45__cpo6rbeginE - _ZN34_INTERNAL_e09bede4_4_k_cu_b13a37856thrust24THRUST_300001_SM_1000_NS12placeholders2_5E)
_ZN34_INTERNAL_e09bede4_4_k_cu_b13a37856thrust24THRUST_300001_SM_1000_NS12placeholders2_5E:
	.zero		1
	.type		_ZN34_INTERNAL_e09bede4_4_k_cu_b13a37854cuda3std3__45__cpo6rbeginE,@object
	.size		_ZN34_INTERNAL_e09bede4_4_k_cu_b13a37854cuda3std3__45__cpo6rbeginE,(_ZN34_INTERNAL_e09bede4_4_k_cu_b13a37854cuda3std6ranges3__45__cpo7advanceE - _ZN34_INTERNAL_e09bede4_4_k_cu_b13a37854cuda3std3__45__cpo6rbeginE)
_ZN34_INTERNAL_e09bede4_4_k_cu_b13a37854cuda3std3__45__cpo6rbeginE:
	.zero		1
	.type		_ZN34_INTERNAL_e09bede4_4_k_cu_b13a37854cuda3std6ranges3__45__cpo7advanceE,@object
	.size		_ZN34_INTERNAL_e09bede4_4_k_cu_b13a37854cuda3std6ranges3__45__cpo7advanceE,(_ZN34_INTERNAL_e09bede4_4_k_cu_b13a37854cuda3std3__47nulloptE - _ZN34_INTERNAL_e09bede4_4_k_cu_b13a37854cuda3std6ranges3__45__cpo7advanceE)
_ZN34_INTERNAL_e09bede4_4_k_cu_b13a37854cuda3std6ranges3__45__cpo7advanceE:
	.zero		1
	.type		_ZN34_INTERNAL_e09bede4_4_k_cu_b13a37854cuda3std3__47nulloptE,@object
	.size		_ZN34_INTERNAL_e09bede4_4_k_cu_b13a37854cuda3std3__47nulloptE,(_ZN34_INTERNAL_e09bede4_4_k_cu_b13a37854cuda3std6ranges3__45__cpo8distanceE - _ZN34_INTERNAL_e09bede4_4_k_cu_b13a37854cuda3std3__47nulloptE)
_ZN34_INTERNAL_e09bede4_4_k_cu_b13a37854cuda3std3__47nulloptE:
	.zero		1
	.type		_ZN34_INTERNAL_e09bede4_4_k_cu_b13a37854cuda3std6ranges3__45__cpo8distanceE,@object
	.size		_ZN34_INTERNAL_e09bede4_4_k_cu_b13a37854cuda3std6ranges3__45__cpo8distanceE,(_ZN34_INTERNAL_e09bede4_4_k_cu_b13a37856thrust24THRUST_300001_SM_1000_NS12placeholders3_10E - _ZN34_INTERNAL_e09bede4_4_k_cu_b13a37854cuda3std6ranges3__45__cpo8distanceE)
_ZN34_INTERNAL_e09bede4_4_k_cu_b13a37854cuda3std6ranges3__45__cpo8distanceE:
	.zero		1
	.type		_ZN34_INTERNAL_e09bede4_4_k_cu_b13a37856thrust24THRUST_300001_SM_1000_NS12placeholders3_10E,@object
	.size		_ZN34_INTERNAL_e09bede4_4_k_cu_b13a37856thrust24THRUST_300001_SM_1000_NS12placeholders3_10E,(_ZN34_INTERNAL_e09bede4_4_k_cu_b13a37854cuda3std3__419piecewise_constructE - _ZN34_INTERNAL_e09bede4_4_k_cu_b13a37856thrust24THRUST_300001_SM_1000_NS12placeholders3_10E)
_ZN34_INTERNAL_e09bede4_4_k_cu_b13a37856thrust24THRUST_300001_SM_1000_NS12placeholders3_10E:
	.zero		1
	.type		_ZN34_INTERNAL_e09bede4_4_k_cu_b13a37854cuda3std3__419piecewise_constructE,@object
	.size		_ZN34_INTERNAL_e09bede4_4_k_cu_b13a37854cuda3std3__419piecewise_constructE,(_ZN34_INTERNAL_e09bede4_4_k_cu_b13a37854cuda3std6ranges3__45__cpo5cdataE - _ZN34_INTERNAL_e09bede4_4_k_cu_b13a37854cuda3std3__419piecewise_constructE)
_ZN34_INTERNAL_e09bede4_4_k_cu_b13a37854cuda3std3__419piecewise_constructE:
	.zero		1
	.type		_ZN34_INTERNAL_e09bede4_4_k_cu_b13a37854cuda3std6ranges3__45__cpo5cdataE,@object
	.size		_ZN34_INTERNAL_e09bede4_4_k_cu_b13a37854cuda3std6ranges3__45__cpo5cdataE,(_ZN34_INTERNAL_e09bede4_4_k_cu_b13a37856thrust24THRUST_300001_SM_1000_NS12placeholders2_2E - _ZN34_INTERNAL_e09bede4_4_k_cu_b13a37854cuda3std6ranges3__45__cpo5cdataE)
_ZN34_INTERNAL_e09bede4_4_k_cu_b13a37854cuda3std6ranges3__45__cpo5cdataE:
	.zero		1
	.type		_ZN34_INTERNAL_e09bede4_4_k_cu_b13a37856thrust24THRUST_300001_SM_1000_NS12placeholders2_2E,@object
	.size		_ZN34_INTERNAL_e09bede4_4_k_cu_b13a37856thrust24THRUST_300001_SM_1000_NS12placeholders2_2E,(_ZN34_INTERNAL_e09bede4_4_k_cu_b13a37854cuda3std3__45__cpo3endE - _ZN34_INTERNAL_e09bede4_4_k_cu_b13a37856thrust24THRUST_300001_SM_1000_NS12placeholders2_2E)
_ZN34_INTERNAL_e09bede4_4_k_cu_b13a37856thrust24THRUST_300001_SM_1000_NS12placeholders2_2E:
	.zero		1
	.type		_ZN34_INTERNAL_e09bede4_4_k_cu_b13a37854cuda3std3__45__cpo3endE,@object
	.size		_ZN34_INTERNAL_e09bede4_4_k_cu_b13a37854cuda3std3__45__cpo3endE,(_ZN34_INTERNAL_e09bede4_4_k_cu_b13a37854cuda3std6ranges3__45__cpo3endE - _ZN34_INTERNAL_e09bede4_4_k_cu_b13a37854cuda3std3__45__cpo3endE)
_ZN34_INTERNAL_e09bede4_4_k_cu_b13a37854cuda3std3__45__cpo3endE:
	.zero		1
	.type		_ZN34_INTERNAL_e09bede4_4_k_cu_b13a37854cuda3std6ranges3__45__cpo3endE,@object
	.size		_ZN34_INTERNAL_e09bede4_4_k_cu_b13a37854cuda3std6ranges3__45__cpo3endE,(_ZN34_INTERNAL_e09bede4_4_k_cu_b13a37856thrust24THRUST_300001_SM_1000_NS12placeholders2_6E - _ZN34_INTERNAL_e09bede4_4_k_cu_b13a37854cuda3std6ranges3__45__cpo3endE)
_ZN34_INTERNAL_e09bede4_4_k_cu_b13a37854cuda3std6ranges3__45__cpo3endE:
	.zero		1
	.type		_ZN34_INTERNAL_e09bede4_4_k_cu_b13a37856thrust24THRUST_300001_SM_1000_NS12placeholders2_6E,@object
	.size		_ZN34_INTERNAL_e09bede4_4_k_cu_b13a37856thrust24THRUST_300001_SM_1000_NS12placeholders2_6E,(_ZN34_INTERNAL_e09bede4_4_k_cu_b13a37854cuda3std3__45__cpo4rendE - _ZN34_INTERNAL_e09bede4_4_k_cu_b13a37856thrust24THRUST_300001_SM_1000_NS12placeholders2_6E)
_ZN34_INTERNAL_e09bede4_4_k_cu_b13a37856thrust24THRUST_300001_SM_1000_NS12placeholders2_6E:
	.zero		1
	.type		_ZN34_INTERNAL_e09bede4_4_k_cu_b13a37854cuda3std3__45__cpo4rendE,@object
	.size		_ZN34_INTERNAL_e09bede4_4_k_cu_b13a37854cuda3std3__45__cpo4rendE,(_ZN34_INTERNAL_e09bede4_4_k_cu_b13a37854cuda3std6ranges3__45__cpo9iter_swapE - _ZN34_INTERNAL_e09bede4_4_k_cu_b13a37854cuda3std3__45__cpo4rendE)
_ZN34_INTERNAL_e09bede4_4_k_cu_b13a37854cuda3std3__45__cpo4rendE:
	.zero		1
	.type		_ZN34_INTERNAL_e09bede4_4_k_cu_b13a37854cuda3std6ranges3__45__cpo9iter_swapE,@object
	.size		_ZN34_INTERNAL_e09bede4_4_k_cu_b13a37854cuda3std6ranges3__45__cpo9iter_swapE,(_ZN34_INTERNAL_e09bede4_4_k_cu_b13a37854cuda3std3__48unexpectE - _ZN34_INTERNAL_e09bede4_4_k_cu_b13a37854cuda3std6ranges3__45__cpo9iter_swapE)
_ZN34_INTERNAL_e09bede4_4_k_cu_b13a37854cuda3std6ranges3__45__cpo9iter_swapE:
	.zero		1
	.type		_ZN34_INTERNAL_e09bede4_4_k_cu_b13a37854cuda3std3__48unexpectE,@object
	.size		_ZN34_INTERNAL_e09bede4_4_k_cu_b13a37854cuda3std3__48unexpectE,(_ZN34_INTERNAL_e09bede4_4_k_cu_b13a37856thrust24THRUST_300001_SM_1000_NS8cuda_cub3parE - _ZN34_INTERNAL_e09bede4_4_k_cu_b13a37854cuda3std3__48unexpectE)
_ZN34_INTERNAL_e09bede4_4_k_cu_b13a37854cuda3std3__48unexpectE:
	.zero		1
	.type		_ZN34_INTERNAL_e09bede4_4_k_cu_b13a37856thrust24THRUST_300001_SM_1000_NS8cuda_cub3parE,@object
	.size		_ZN34_INTERNAL_e09bede4_4_k_cu_b13a37856thrust24THRUST_300001_SM_1000_NS8cuda_cub3parE,(_ZN34_INTERNAL_e09bede4_4_k_cu_b13a37856thrust24THRUST_300001_SM_1000_NS12placeholders2_4E - _ZN34_INTERNAL_e09bede4_4_k_cu_b13a37856thrust24THRUST_300001_SM_1000_NS8cuda_cub3parE)
_ZN34_INTERNAL_e09bede4_4_k_cu_b13a37856thrust24THRUST_300001_SM_1000_NS8cuda_cub3parE:
	.zero		1
	.type		_ZN34_INTERNAL_e09bede4_4_k_cu_b13a37856thrust24THRUST_300001_SM_1000_NS12placeholders2_4E,@object
	.size		_ZN34_INTERNAL_e09bede4_4_k_cu_b13a37856thrust24THRUST_300001_SM_1000_NS12placeholders2_4E,(_ZN34_INTERNAL_e09bede4_4_k_cu_b13a37854cuda3std3__45__cpo4cendE - _ZN34_INTERNAL_e09bede4_4_k_cu_b13a37856thrust24THRUST_300001_SM_1000_NS12placeholders2_4E)
_ZN34_INTERNAL_e09bede4_4_k_cu_b13a37856thrust24THRUST_300001_SM_1000_NS12placeholders2_4E:
	.zero		1
	.type		_ZN34_INTERNAL_e09bede4_4_k_cu_b13a37854cuda3std3__45__cpo4cendE,@object
	.size		_ZN34_INTERNAL_e09bede4_4_k_cu_b13a37854cuda3std3__45__cpo4cendE,(_ZN34_INTERNAL_e09bede4_4_k_cu_b13a37854cuda3std6ranges3__45__cpo4cendE - _ZN34_INTERNAL_e09bede4_4_k_cu_b13a37854cuda3std3__45__cpo4cendE)
_ZN34_INTERNAL_e09bede4_4_k_cu_b13a37854cuda3std3__45__cpo4cendE:
	.zero		1
	.type		_ZN34_INTERNAL_e09bede4_4_k_cu_b13a37854cuda3std6ranges3__45__cpo4cendE,@object
	.size		_ZN34_INTERNAL_e09bede4_4_k_cu_b13a37854cuda3std6ranges3__45__cpo4cendE,(_ZN34_INTERNAL_e09bede4_4_k_cu_b13a37854cuda3std3__420unreachable_sentinelE - _ZN34_INTERNAL_e09bede4_4_k_cu_b13a37854cuda3std6ranges3__45__cpo4cendE)
_ZN34_INTERNAL_e09bede4_4_k_cu_b13a37854cuda3std6ranges3__45__cpo4cendE:
	.zero		1
	.type		_ZN34_INTERNAL_e09bede4_4_k_cu_b13a37854cuda3std3__420unreachable_sentinelE,@object
	.size		_ZN34_INTERNAL_e09bede4_4_k_cu_b13a37854cuda3std3__420unreachable_sentinelE,(_ZN34_INTERNAL_e09bede4_4_k_cu_b13a37854cuda3std6ranges3__45__cpo5ssizeE - _ZN34_INTERNAL_e09bede4_4_k_cu_b13a37854cuda3std3__420unreachable_sentinelE)
_ZN34_INTERNAL_e09bede4_4_k_cu_b13a37854cuda3std3__420unreachable_sentinelE:
	.zero		1
	.type		_ZN34_INTERNAL_e09bede4_4_k_cu_b13a37854cuda3std6ranges3__45__cpo5ssizeE,@object
	.size		_ZN34_INTERNAL_e09bede4_4_k_cu_b13a37854cuda3std6ranges3__45__cpo5ssizeE,(_ZN34_INTERNAL_e09bede4_4_k_cu_b13a37856thrust24THRUST_300001_SM_1000_NS12placeholders2_8E - _ZN34_INTERNAL_e09bede4_4_k_cu_b13a37854cuda3std6ranges3__45__cpo5ssizeE)
_ZN34_INTERNAL_e09bede4_4_k_cu_b13a37854cuda3std6ranges3__45__cpo5ssizeE:
	.zero		1
	.type		_ZN34_INTERNAL_e09bede4_4_k_cu_b13a37856thrust24THRUST_300001_SM_1000_NS12placeholders2_8E,@object
	.size		_ZN34_INTERNAL_e09bede4_4_k_cu_b13a37856thrust24THRUST_300001_SM_1000_NS12placeholders2_8E,(_ZN34_INTERNAL_e09bede4_4_k_cu_b13a37854cuda3std3__45__cpo5crendE - _ZN34_INTERNAL_e09bede4_4_k_cu_b13a37856thrust24THRUST_300001_SM_1000_NS12placeholders2_8E)
_ZN34_INTERNAL_e09bede4_4_k_cu_b13a37856thrust24THRUST_300001_SM_1000_NS12placeholders2_8E:
	.zero		1
	.type		_ZN34_INTERNAL_e09bede4_4_k_cu_b13a37854cuda3std3__45__cpo5crendE,@object
	.size		_ZN34_INTERNAL_e09bede4_4_k_cu_b13a37854cuda3std3__45__cpo5crendE,(_ZN34_INTERNAL_e09bede4_4_k_cu_b13a37854cuda3std6ranges3__45__cpo4prevE - _ZN34_INTERNAL_e09bede4_4_k_cu_b13a37854cuda3std3__45__cpo5crendE)
_ZN34_INTERNAL_e09bede4_4_k_cu_b13a37854cuda3std3__45__cpo5crendE:
	.zero		1
	.type		_ZN34_INTERNAL_e09bede4_4_k_cu_b13a37854cuda3std6ranges3__45__cpo4prevE,@object
	.size		_ZN34_INTERNAL_e09bede4_4_k_cu_b13a37854cuda3std6ranges3__45__cpo4prevE,(_ZN34_INTERNAL_e09bede4_4_k_cu_b13a37854cuda3std6ranges3__45__cpo9iter_moveE - _ZN34_INTERNAL_e09bede4_4_k_cu_b13a37854cuda3std6ranges3__45__cpo4prevE)
_ZN34_INTERNAL_e09bede4_4_k_cu_b13a37854cuda3std6ranges3__45__cpo4prevE:
	.zero		1
	.type		_ZN34_INTERNAL_e09bede4_4_k_cu_b13a37854cuda3std6ranges3__45__cpo9iter_moveE,@object
	.size		_ZN34_INTERNAL_e09bede4_4_k_cu_b13a37854cuda3std6ranges3__45__cpo9iter_moveE,(_ZN34_INTERNAL_e09bede4_4_k_cu_b13a37856thrust24THRUST_300001_SM_1000_NS6system6detail10sequential3seqE - _ZN34_INTERNAL_e09bede4_4_k_cu_b13a37854cuda3std6ranges3__45__cpo9iter_moveE)
_ZN34_INTERNAL_e09bede4_4_k_cu_b13a37854cuda3std6ranges3__45__cpo9iter_moveE:
	.zero		1
	.type		_ZN34_INTERNAL_e09bede4_4_k_cu_b13a37856thrust24THRUST_300001_SM_1000_NS6system6detail10sequential3seqE,@object
	.size		_ZN34_INTERNAL_e09bede4_4_k_cu_b13a37856thrust24THRUST_300001_SM_1000_NS6system6detail10sequential3seqE,(.L_31 - _ZN34_INTERNAL_e09bede4_4_k_cu_b13a37856thrust24THRUST_300001_SM_1000_NS6system6detail10sequential3seqE)
_ZN34_INTERNAL_e09bede4_4_k_cu_b13a37856thrust24THRUST_300001_SM_1000_NS6system6detail10sequential3seqE:
	.zero		1
.L_31:


//--------------------- .nv.shared._Z22compute_adjacency_listPfiiPiS0_S0_f --------------------------
	.section	.nv.shared._Z22compute_adjacency_listPfiiPiS0_S0_f,"aw",@nobits
	.sectionflags	@""
	.align	16
	.zero		1024


//--------------------- .nv.shared._Z15compute_degreesPfiiPif --------------------------
	.section	.nv.shared._Z15compute_degreesPfiiPif,"aw",@nobits
	.sectionflags	@""
	.align	16
	.zero		1024


//--------------------- .nv.constant0._ZN3cub18CUB_300001_SM_10006detail11EmptyKernelIvEEvv --------------------------
	.section	.nv.constant0._ZN3cub18CUB_300001_SM_10006detail11EmptyKernelIvEEvv,"a",@progbits
	.sectionflags	@""
	.align	4
.nv.constant0._ZN3cub18CUB_300001_SM_10006detail11EmptyKernelIvEEvv:
	.zero		896


//--------------------- .nv.constant0._Z22compute_adjacency_listPfiiPiS0_S0_f --------------------------
	.section	.nv.constant0._Z22compute_adjacency_listPfiiPiS0_S0_f,"a",@progbits
	.sectionflags	@""
	.align	4
.nv.constant0._Z22compute_adjacency_listPfiiPiS0_S0_f:
	.zero		940


//--------------------- .nv.constant0._Z15compute_degreesPfiiPif --------------------------
	.section	.nv.constant0._Z15compute_degreesPfiiPif,"a",@progbits
	.sectionflags	@""
	.align	4
.nv.constant0._Z15compute_degreesPfiiPif:
	.zero		924


//--------------------- SYMBOLS --------------------------

	.type		.nv.reservedSmem.offset0,@object
	.size		.nv.reservedSmem.offset0,0x4
	.type		.nv.reservedSmem.cap,@object
	.size		.nv.reservedSmem.cap,0x4
